// auto-generated by cutlass_sweep.fmha — config: {"arch": "sm_90", "direction": "fwd", "dtype": "bf16", "head_dim": 96, "mask": "none", "schedule": "tma", "tile_kv": 256, "tile_q": 64}
#include "cutlass/cutlass.h"
#include "cute/tensor.hpp"
#include "cutlass/device_kernel.h"
#include "cutlass/kernel_hardware_info.h"
#include "88_hopper_fmha/collective/fmha_fusion.hpp"
#include "88_hopper_fmha/kernel/fmha_kernel_builder.hpp"

using namespace cute;
using Element = cutlass::bfloat16_t;
using TileShape = Shape<_64, _256, _96>;
using StrideQ = cute::tuple<int, _1, cute::tuple<int, int>>;
using StrideK = cute::tuple<int, _1, cute::tuple<int, int>>;
using StrideV = cute::tuple<int, cute::_1, cute::tuple<int, int>>;

using Kernel = typename cutlass::fmha::kernel::FmhaBuilder<
    Element, float, float,
    TileShape, StrideQ, StrideK, StrideV,
    cutlass::fmha::collective::DefaultFusion,
    cutlass::gemm::KernelTma
  >::Kernel;

auto* _anchor = &cutlass::device_kernel<Kernel>;


// ===== COMPILED SASS (sm_90a) =====

	.target	sm_90a

	.elftype	@"ET_EXEC"


//--------------------- .note.nv.tkinfo           --------------------------
	.section	.note.nv.tkinfo,"",@"SHT_NOTE"
	.sectionflags	@"SHF_NOTE_NV_TKINFO"
	.tkinfo
        /*0018*/ 	.word	0x00000002
        /*0030*/ 	.string	""
        /*0030*/ 	.string	"ptxas"
        /*0030*/ 	.string	"Cuda compilation tools, release 13.0, V13.0.88"
        /*0030*/ 	.string	"Build cuda_13.0.r13.0/compiler.36424714_0"
        /*0030*/ 	.string	"-arch sm_90a -m 64 "



//--------------------- .note.nv.cuinfo           --------------------------
	.section	.note.nv.cuinfo,"",@"SHT_NOTE"
	.sectionflags	@"SHF_NOTE_NV_CUINFO"
        /*0018*/ 	.short	0x0002
        /*001a*/ 	.short	0x005a
        /*001c*/ 	.short	0x0082
	.zero		2


//--------------------- .nv.info                  --------------------------
	.section	.nv.info,"",@"SHT_CUDA_INFO"
	.align	4


	//----- nvinfo : EIATTR_REGCOUNT
	.align		4
        /*0000*/ 	.byte	0x04, 0x2f
        /*0002*/ 	.short	(.L_16 - .L_15)
	.align		4
.L_15:
        /*0004*/ 	.word	index@(_ZN7cutlass13device_kernelINS_4fmha6kernel13FmhaKernelTmaINS1_10collective15FmhaMainloopTmaINS_10bfloat16_tEfN4cute5tupleIJNS7_1CILi64EEENS9_ILi256EEENS9_ILi96EEEEEENS4_13DefaultFusionEJEEENS4_15FmhaFwdEpilogueIS6_fNS8_IJSA_SC_SB_EEEEEJEEEEEvNT_6ParamsE)
        /*0008*/ 	.word	0x000000d0


	//----- nvinfo : EIATTR_FRAME_SIZE
	.align		4
.L_16:
        /*000c*/ 	.byte	0x04, 0x11
        /*000e*/ 	.short	(.L_18 - .L_17)
	.align		4
.L_17:
        /*0010*/ 	.word	index@($__internal_0_$__cuda_sm20_rcp_rn_f32_slowpath)
        /*0014*/ 	.word	0x00000000


	//----- nvinfo : EIATTR_FRAME_SIZE
	.align		4
.L_18:
        /*0018*/ 	.byte	0x04, 0x11
        /*001a*/ 	.short	(.L_20 - .L_19)
	.align		4
.L_19:
        /*001c*/ 	.word	index@(_ZN7cutlass13device_kernelINS_4fmha6kernel13FmhaKernelTmaINS1_10collective15FmhaMainloopTmaINS_10bfloat16_tEfN4cute5tupleIJNS7_1CILi64EEENS9_ILi256EEENS9_ILi96EEEEEENS4_13DefaultFusionEJEEENS4_15FmhaFwdEpilogueIS6_fNS8_IJSA_SC_SB_EEEEEJEEEEEvNT_6ParamsE)
        /*0020*/ 	.word	0x00000000


	//----- nvinfo : EIATTR_MIN_STACK_SIZE
	.align		4
.L_20:
        /*0024*/ 	.byte	0x04, 0x12
        /*0026*/ 	.short	(.L_22 - .L_21)
	.align		4
.L_21:
        /*0028*/ 	.word	index@(_ZN7cutlass13device_kernelINS_4fmha6kernel13FmhaKernelTmaINS1_10collective15FmhaMainloopTmaINS_10bfloat16_tEfN4cute5tupleIJNS7_1CILi64EEENS9_ILi256EEENS9_ILi96EEEEEENS4_13DefaultFusionEJEEENS4_15FmhaFwdEpilogueIS6_fNS8_IJSA_SC_SB_EEEEEJEEEEEvNT_6ParamsE)
        /*002c*/ 	.word	0x00000000
.L_22:


//--------------------- .nv.compat                --------------------------
	.section	.nv.compat,"",@"SHT_CUDA_COMPAT_INFO"
	.align	4
        /*0000*/ 	.byte	0x02, 0x09, 0x01, 0x00, 0x02, 0x02, 0x04, 0x00, 0x02, 0x05, 0x05, 0x00, 0x03, 0x07, 0x01, 0x01
        /*0010*/ 	.byte	0x02, 0x03, 0x01, 0x00, 0x02, 0x06, 0x01, 0x00, 0x04, 0x0b, 0x08, 0x00, 0x00, 0x00, 0x00, 0x00
        /*0020*/ 	.byte	0x00, 0x00, 0x00, 0x00


//--------------------- .nv.info._ZN7cutlass13device_kernelINS_4fmha6kernel13FmhaKernelTmaINS1_10collective15FmhaMainloopTmaINS_10bfloat16_tEfN4cute5tupleIJNS7_1CILi64EEENS9_ILi256EEENS9_ILi96EEEEEENS4_13DefaultFusionEJEEENS4_15FmhaFwdEpilogueIS6_fNS8_IJSA_SC_SB_EEEEEJEEEEEvNT_6ParamsE --------------------------
	.section	.nv.info._ZN7cutlass13device_kernelINS_4fmha6kernel13FmhaKernelTmaINS1_10collective15FmhaMainloopTmaINS_10bfloat16_tEfN4cute5tupleIJNS7_1CILi64EEENS9_ILi256EEENS9_ILi96EEEEEENS4_13DefaultFusionEJEEENS4_15FmhaFwdEpilogueIS6_fNS8_IJSA_SC_SB_EEEEEJEEEEEvNT_6ParamsE,"",@"SHT_CUDA_INFO"
	.sectionflags	@""
	.align	4


	//----- nvinfo : EIATTR_CUDA_API_VERSION
	.align		4
        /*0000*/ 	.byte	0x04, 0x37
        /*0002*/ 	.short	(.L_24 - .L_23)
.L_23:
        /*0004*/ 	.word	0x00000082


	//----- nvinfo : EIATTR_KPARAM_INFO
	.align		4
.L_24:
        /*0008*/ 	.byte	0x04, 0x17
        /*000a*/ 	.short	(.L_26 - .L_25)
.L_25:
        /*000c*/ 	.word	0x00000000
        /*0010*/ 	.short	0x0000
        /*0012*/ 	.short	0x0070
        /*0014*/ 	.byte	0x00, 0xf0, 0x01, 0x20


	//----- nvinfo : EIATTR_SPARSE_MMA_MASK
	.align		4
.L_26:
        /*0018*/ 	.byte	0x03, 0x50
        /*001a*/ 	.short	0x0000


	//----- nvinfo : EIATTR_MAXREG_COUNT
	.align		4
        /*001c*/ 	.byte	0x03, 0x1b
        /*001e*/ 	.short	0x00ff


	//----- nvinfo : EIATTR_NUM_BARRIERS
	.align		4
        /*0020*/ 	.byte	0x02, 0x4c
        /*0022*/ 	.byte	0x02
	.zero		1


	//----- nvinfo : EIATTR_EXTERNS
	.align		4
        /*0024*/ 	.byte	0x04, 0x0f
        /*0026*/ 	.short	(.L_28 - .L_27)


	//   ....[0]....
	.align		4
.L_27:
        /*0028*/ 	.word	index@(__assertfail)


	//----- nvinfo : EIATTR_MERCURY_ISA_VERSION
	.align		4
.L_28:
        /*002c*/ 	.byte	0x03, 0x5f
        /*002e*/ 	.short	0x0101


	//----- nvinfo : EIATTR_COOP_GROUP_MASK_REGIDS
	.align		4
        /*0030*/ 	.byte	0x04, 0x29
        /*0032*/ 	.short	(.L_30 - .L_29)


	//   ....[0]....
.L_29:
        /*0034*/ 	.word	0xffffffff


	//   ....[1]....
        /*0038*/ 	.word	0xffffffff


	//   ....[2]....
        /*003c*/ 	.word	0xffffffff


	//   ....[3]....
        /*0040*/ 	.word	0xffffffff


	//   ....[4]....
        /*0044*/ 	.word	0xffffffff


	//   ....[5]....
        /*0048*/ 	.word	0xffffffff


	//   ....[6]....
        /*004c*/ 	.word	0xffffffff


	//   ....[7]....
        /*0050*/ 	.word	0xffffffff


	//   ....[8]....
        /*0054*/ 	.word	0xffffffff


	//   ....[9]....
        /*0058*/ 	.word	0xffffffff


	//   ....[10]....
        /*005c*/ 	.word	0xffffffff


	//   ....[11]....
        /*0060*/ 	.word	0xffffffff


	//   ....[12]....
        /*0064*/ 	.word	0xffffffff


	//   ....[13]....
        /*0068*/ 	.word	0xffffffff


	//   ....[14]....
        /*006c*/ 	.word	0xffffffff


	//   ....[15]....
        /*0070*/ 	.word	0xffffffff


	//   ....[16]....
        /*0074*/ 	.word	0xffffffff


	//----- nvinfo : EIATTR_COOP_GROUP_INSTR_OFFSETS
	.align		4
.L_30:
        /*0078*/ 	.byte	0x04, 0x28
        /*007a*/ 	.short	(.L_32 - .L_31)


	//   ....[0]....
.L_31:
        /*007c*/ 	.word	0x00000050


	//   ....[1]....
        /*0080*/ 	.word	0x00000140


	//   ....[2]....
        /*0084*/ 	.word	0x00000270


	//   ....[3]....
        /*0088*/ 	.word	0x00000410


	//   ....[4]....
        /*008c*/ 	.word	0x00000590


	//   ....[5]....
        /*0090*/ 	.word	0x00002410


	//   ....[6]....
        /*0094*/ 	.word	0x00002420


	//   ....[7]....
        /*0098*/ 	.word	0x00002450


	//   ....[8]....
        /*009c*/ 	.word	0x00002460


	//   ....[9]....
        /*00a0*/ 	.word	0x00007320


	//   ....[10]....
        /*00a4*/ 	.word	0x00007350


	//   ....[11]....
        /*00a8*/ 	.word	0x000073b0


	//   ....[12]....
        /*00ac*/ 	.word	0x000073c0


	//   ....[13]....
        /*00b0*/ 	.word	0x0000b7e0


	//   ....[14]....
        /*00b4*/ 	.word	0x0000b810


	//   ....[15]....
        /*00b8*/ 	.word	0x0000b860


	//   ....[16]....
        /*00bc*/ 	.word	0x0000b880


	//----- nvinfo : EIATTR_SYSCALL_OFFSETS
	.align		4
.L_32:
        /*00c0*/ 	.byte	0x04, 0x46
        /*00c2*/ 	.short	(.L_34 - .L_33)


	//   ....[0]....
.L_33:
        /*00c4*/ 	.word	0x0000c2d0


	//   ....[1]....
        /*00c8*/ 	.word	0x0000c3f0


	//----- nvinfo : EIATTR_MBARRIER_INSTR_OFFSETS
	.align		4
.L_34:
        /*00cc*/ 	.byte	0x04, 0x39
        /*00ce*/ 	.short	(.L_36 - .L_35)


	//   ....[0]....
.L_35:
        /*00d0*/ 	.word	0x00000240
        /*00d4*/ 	.word	0x000000ff
        /*00d8*/ 	.word	0x00033040
        /*00dc*/ 	.short	0x0100
        /*00de*/ 	.byte	0x08
	.zero		1


	//   ....[1]....
        /*00e0*/ 	.word	0x00000250
        /*00e4*/ 	.word	0x000000ff
        /*00e8*/ 	.word	0x00033048
        /*00ec*/ 	.short	0x0100
        /*00ee*/ 	.byte	0x08
	.zero		1


	//   ....[2]....
        /*00f0*/ 	.word	0x00000380
        /*00f4*/ 	.word	0x000000ff
        /*00f8*/ 	.word	0x00033000
        /*00fc*/ 	.short	0x0100
        /*00fe*/ 	.byte	0x08
	.zero		1


	//   ....[3]....
        /*0100*/ 	.word	0x00000390
        /*0104*/ 	.word	0x000000ff
        /*0108*/ 	.word	0x00033020
        /*010c*/ 	.short	0x0100
        /*010e*/ 	.byte	0x08
	.zero		1


	//   ....[4]....
        /*0110*/ 	.word	0x000003a0
        /*0114*/ 	.word	0x000000ff
        /*0118*/ 	.word	0x00033008
        /*011c*/ 	.short	0x0100
        /*011e*/ 	.byte	0x08
	.zero		1


	//   ....[5]....
        /*0120*/ 	.word	0x000003b0
        /*0124*/ 	.word	0x000000ff
        /*0128*/ 	.word	0x00033028
        /*012c*/ 	.short	0x0100
        /*012e*/ 	.byte	0x08
	.zero		1


	//   ....[6]....
        /*0130*/ 	.word	0x000003c0
        /*0134*/ 	.word	0x000000ff
        /*0138*/ 	.word	0x00033010
        /*013c*/ 	.short	0x0100
        /*013e*/ 	.byte	0x08
	.zero		1


	//   ....[7]....
        /*0140*/ 	.word	0x000003d0
        /*0144*/ 	.word	0x000000ff
        /*0148*/ 	.word	0x00033030
        /*014c*/ 	.short	0x0100
        /*014e*/ 	.byte	0x08
	.zero		1


	//   ....[8]....
        /*0150*/ 	.word	0x000003e0
        /*0154*/ 	.word	0x000000ff
        /*0158*/ 	.word	0x00033018
        /*015c*/ 	.short	0x0100
        /*015e*/ 	.byte	0x08
	.zero		1


	//   ....[9]....
        /*0160*/ 	.word	0x000003f0
        /*0164*/ 	.word	0x000000ff
        /*0168*/ 	.word	0x00033038
        /*016c*/ 	.short	0x0100
        /*016e*/ 	.byte	0x08
	.zero		1


	//   ....[10]....
        /*0170*/ 	.word	0x00000520
        /*0174*/ 	.word	0x000000ff
        /*0178*/ 	.word	0x00033050
        /*017c*/ 	.short	0x0100
        /*017e*/ 	.byte	0x08
	.zero		1


	//   ....[11]....
        /*0180*/ 	.word	0x00000530
        /*0184*/ 	.word	0x000000ff
        /*0188*/ 	.word	0x00033068
        /*018c*/ 	.short	0x0100
        /*018e*/ 	.byte	0x08
	.zero		1


	//   ....[12]....
        /*0190*/ 	.word	0x00000540
        /*0194*/ 	.word	0x000000ff
        /*0198*/ 	.word	0x00033058
        /*019c*/ 	.short	0x0100
        /*019e*/ 	.byte	0x08
	.zero		1


	//   ....[13]....
        /*01a0*/ 	.word	0x00000550
        /*01a4*/ 	.word	0x000000ff
        /*01a8*/ 	.word	0x00033070
        /*01ac*/ 	.short	0x0100
        /*01ae*/ 	.byte	0x08
	.zero		1


	//   ....[14]....
        /*01b0*/ 	.word	0x00000560
        /*01b4*/ 	.word	0x000000ff
        /*01b8*/ 	.word	0x00033060
        /*01bc*/ 	.short	0x0100
        /*01be*/ 	.byte	0x08
	.zero		1


	//   ....[15]....
        /*01c0*/ 	.word	0x00000570
        /*01c4*/ 	.word	0x000000ff
        /*01c8*/ 	.word	0x00033078
        /*01cc*/ 	.short	0x0100
        /*01ce*/ 	.byte	0x08
	.zero		1


	//   ....[16]....
        /*01d0*/ 	.word	0x000006a0
        /*01d4*/ 	.word	0x00000003
        /*01d8*/ 	.word	0x00033048
        /*01dc*/ 	.short	0x010a
        /*01de*/ 	.byte	0x3f
	.zero		1


	//   ....[17]....
        /*01e0*/ 	.word	0x00000a20
        /*01e4*/ 	.word	0x00000003
        /*01e8*/ 	.word	0x00033020
        /*01ec*/ 	.short	0x010a
        /*01ee*/ 	.byte	0x3f
	.zero		1


	//   ....[18]....
        /*01f0*/ 	.word	0x00000cb0
        /*01f4*/ 	.word	0x00000000
        /*01f8*/ 	.word	0x00033020
        /*01fc*/ 	.short	0x010a
        /*01fe*/ 	.byte	0x3f
	.zero		1


	//   ....[19]....
        /*0200*/ 	.word	0x00000fb0
        /*0204*/ 	.word	0x00000002
        /*0208*/ 	.word	0x00033020
        /*020c*/ 	.short	0x010a
        /*020e*/ 	.byte	0x3f
	.zero		1


	//   ....[20]....
        /*0210*/ 	.word	0x000012a0
        /*0214*/ 	.word	0x00000003
        /*0218*/ 	.word	0x00033020
        /*021c*/ 	.short	0x010a
        /*021e*/ 	.byte	0x3f
	.zero		1


	//   ....[21]....
        /*0220*/ 	.word	0x000015b0
        /*0224*/ 	.word	0x00000002
        /*0228*/ 	.word	0x00033040
        /*022c*/ 	.short	0x010a
        /*022e*/ 	.byte	0x3f
	.zero		1


	//   ....[22]....
        /*0230*/ 	.word	0x000015d0
        /*0234*/ 	.word	0x00000002
        /*0238*/ 	.word	0x00033000
        /*023c*/ 	.short	0x010a
        /*023e*/ 	.byte	0x3f
	.zero		1


	//   ....[23]....
        /*0240*/ 	.word	0x00001c30
        /*0244*/ 	.word	0x00000002
        /*0248*/ 	.word	0x00033008
        /*024c*/ 	.short	0x010a
        /*024e*/ 	.byte	0x3f
	.zero		1


	//   ....[24]....
        /*0250*/ 	.word	0x000063c0
        /*0254*/ 	.word	0x0000000a
        /*0258*/ 	.word	0x00000000
        /*025c*/ 	.short	0x0101
        /*025e*/ 	.byte	0x3f
	.zero		1


	//   ....[25]....
        /*0260*/ 	.word	0x00006470
        /*0264*/ 	.word	0x00000003
        /*0268*/ 	.word	0x00033000
        /*026c*/ 	.short	0x010a
        /*026e*/ 	.byte	0x3f
	.zero		1


	//   ....[26]....
        /*0270*/ 	.word	0x00006800
        /*0274*/ 	.word	0x00000000
        /*0278*/ 	.word	0x00033020
        /*027c*/ 	.short	0x010a
        /*027e*/ 	.byte	0x3f
	.zero		1


	//   ....[27]....
        /*0280*/ 	.word	0x00007370
        /*0284*/ 	.word	0x00000016
        /*0288*/ 	.word	0x00000000
        /*028c*/ 	.short	0x0101
        /*028e*/ 	.byte	0x3f
	.zero		1


	//   ....[28]....
        /*0290*/ 	.word	0x00007380
        /*0294*/ 	.word	0x000000cd
        /*0298*/ 	.word	0x00033000
        /*029c*/ 	.short	0x010a
        /*029e*/ 	.byte	0x3f
	.zero		1


	//   ....[29]....
        /*02a0*/ 	.word	0x0000b3a0
        /*02a4*/ 	.word	0x0000000a
        /*02a8*/ 	.word	0x00000000
        /*02ac*/ 	.short	0x0101
        /*02ae*/ 	.byte	0x3f
	.zero		1


	//   ....[30]....
        /*02b0*/ 	.word	0x0000b420
        /*02b4*/ 	.word	0x0000000a
        /*02b8*/ 	.word	0x00033020
        /*02bc*/ 	.short	0x010a
        /*02be*/ 	.byte	0x3f
	.zero		1


	//   ....[31]....
        /*02c0*/ 	.word	0x0000ced0
        /*02c4*/ 	.word	0x00000003
        /*02c8*/ 	.word	0x00033048
        /*02cc*/ 	.short	0x010a
        /*02ce*/ 	.byte	0x3f
	.zero		1


	//   ....[32]....
        /*02d0*/ 	.word	0x0000cf20
        /*02d4*/ 	.word	0x00000003
        /*02d8*/ 	.word	0x00033020
        /*02dc*/ 	.short	0x010a
        /*02de*/ 	.byte	0x3f
	.zero		1


	//   ....[33]....
        /*02e0*/ 	.word	0x0000cf70
        /*02e4*/ 	.word	0x00000000
        /*02e8*/ 	.word	0x00033020
        /*02ec*/ 	.short	0x010a
        /*02ee*/ 	.byte	0x3f
	.zero		1


	//   ....[34]....
        /*02f0*/ 	.word	0x0000cfc0
        /*02f4*/ 	.word	0x00000002
        /*02f8*/ 	.word	0x00033020
        /*02fc*/ 	.short	0x010a
        /*02fe*/ 	.byte	0x3f
	.zero		1


	//   ....[35]....
        /*0300*/ 	.word	0x0000d010
        /*0304*/ 	.word	0x00000003
        /*0308*/ 	.word	0x00033020
        /*030c*/ 	.short	0x010a
        /*030e*/ 	.byte	0x3f
	.zero		1


	//   ....[36]....
        /*0310*/ 	.word	0x0000d060
        /*0314*/ 	.word	0x00000002
        /*0318*/ 	.word	0x00033040
        /*031c*/ 	.short	0x010a
        /*031e*/ 	.byte	0x3f
	.zero		1


	//   ....[37]....
        /*0320*/ 	.word	0x0000d0b0
        /*0324*/ 	.word	0x00000002
        /*0328*/ 	.word	0x00033000
        /*032c*/ 	.short	0x010a
        /*032e*/ 	.byte	0x3f
	.zero		1


	//   ....[38]....
        /*0330*/ 	.word	0x0000d100
        /*0334*/ 	.word	0x00000002
        /*0338*/ 	.word	0x00033008
        /*033c*/ 	.short	0x010a
        /*033e*/ 	.byte	0x3f
	.zero		1


	//   ....[39]....
        /*0340*/ 	.word	0x0000d150
        /*0344*/ 	.word	0x00000003
        /*0348*/ 	.word	0x00033000
        /*034c*/ 	.short	0x010a
        /*034e*/ 	.byte	0x3f
	.zero		1


	//   ....[40]....
        /*0350*/ 	.word	0x0000d1a0
        /*0354*/ 	.word	0x00000000
        /*0358*/ 	.word	0x00033020
        /*035c*/ 	.short	0x010a
        /*035e*/ 	.byte	0x3f
	.zero		1


	//   ....[41]....
        /*0360*/ 	.word	0x0000d1f0
        /*0364*/ 	.word	0x000000cd
        /*0368*/ 	.word	0x00033000
        /*036c*/ 	.short	0x010a
        /*036e*/ 	.byte	0x3f
	.zero		1


	//   ....[42]....
        /*0370*/ 	.word	0x0000d240
        /*0374*/ 	.word	0x0000000a
        /*0378*/ 	.word	0x00033020
        /*037c*/ 	.short	0x010a
        /*037e*/ 	.byte	0x3f
	.zero		1


	//----- nvinfo : EIATTR_NUM_MBARRIERS
	.align		4
.L_36:
        /*0380*/ 	.byte	0x03, 0x38
        /*0382*/ 	.short	0x0010


	//----- nvinfo : EIATTR_EXIT_INSTR_OFFSETS
	.align		4
        /*0384*/ 	.byte	0x04, 0x1c
        /*0386*/ 	.short	(.L_38 - .L_37)


	//   ....[0]....
.L_37:
        /*0388*/ 	.word	0x0000cec0


	//----- nvinfo : EIATTR_MAX_THREADS
	.align		4
.L_38:
        /*038c*/ 	.byte	0x04, 0x05
        /*038e*/ 	.short	(.L_40 - .L_39)
.L_39:
        /*0390*/ 	.word	0x00000080
        /*0394*/ 	.word	0x00000001
        /*0398*/ 	.word	0x00000001


	//----- nvinfo : EIATTR_CRS_STACK_SIZE
	.align		4
.L_40:
        /*039c*/ 	.byte	0x04, 0x1e
        /*039e*/ 	.short	(.L_42 - .L_41)
.L_41:
        /*03a0*/ 	.word	0x00000000


	//----- nvinfo : EIATTR_CBANK_PARAM_SIZE
	.align		4
.L_42:
        /*03a4*/ 	.byte	0x03, 0x19
        /*03a6*/ 	.short	0x0870


	//----- nvinfo : EIATTR_PARAM_CBANK
	.align		4
        /*03a8*/ 	.byte	0x04, 0x0a
        /*03aa*/ 	.short	(.L_44 - .L_43)
	.align		4
.L_43:
        /*03ac*/ 	.word	index@(.nv.constant0._ZN7cutlass13device_kernelINS_4fmha6kernel13FmhaKernelTmaINS1_10collective15FmhaMainloopTmaINS_10bfloat16_tEfN4cute5tupleIJNS7_1CILi64EEENS9_ILi256EEENS9_ILi96EEEEEENS4_13DefaultFusionEJEEENS4_15FmhaFwdEpilogueIS6_fNS8_IJSA_SC_SB_EEEEEJEEEEEvNT_6ParamsE)
        /*03b0*/ 	.short	0x0210
        /*03b2*/ 	.short	0x0870


	//----- nvinfo : EIATTR_SW_WAR
	.align		4
.L_44:
        /*03b4*/ 	.byte	0x04, 0x36
        /*03b6*/ 	.short	(.L_46 - .L_45)
.L_45:
        /*03b8*/ 	.word	0x00000008
.L_46:


//--------------------- .nv.callgraph             --------------------------
	.section	.nv.callgraph,"",@"SHT_CUDA_CALLGRAPH"
	.align	4
	.sectionentsize	8
	.align		4
        /*0000*/ 	.word	0x00000000
	.align		4
        /*0004*/ 	.word	0xffffffff
	.align		4
        /*0008*/ 	.word	index@(_ZN7cutlass13device_kernelINS_4fmha6kernel13FmhaKernelTmaINS1_10collective15FmhaMainloopTmaINS_10bfloat16_tEfN4cute5tupleIJNS7_1CILi64EEENS9_ILi256EEENS9_ILi96EEEEEENS4_13DefaultFusionEJEEENS4_15FmhaFwdEpilogueIS6_fNS8_IJSA_SC_SB_EEEEEJEEEEEvNT_6ParamsE)
	.align		4
        /*000c*/ 	.word	index@(__assertfail)
	.align		4
        /*0010*/ 	.word	0x00000000
	.align		4
        /*0014*/ 	.word	0xfffffffe
	.align		4
        /*0018*/ 	.word	0x00000000
	.align		4
        /*001c*/ 	.word	0xfffffffd
	.align		4
        /*0020*/ 	.word	0x00000000
	.align		4
        /*0024*/ 	.word	0xfffffffc


//--------------------- .nv.constant4             --------------------------
	.section	.nv.constant4,"a",@progbits
	.align	8
	.align		8
.nv.constant4:
        /*0000*/ 	.dword	__assertfail
	.align		8
        /*0008*/ 	.dword	__unnamed_1
	.align		8
        /*0010*/ 	.dword	__unnamed_2
	.align		8
        /*0018*/ 	.dword	_ZN39_INTERNAL_a5f71701_4_k_cu_05230677_27984cuda3std3__45__cpo5beginE
	.align		8
        /*0020*/ 	.dword	_ZN39_INTERNAL_a5f71701_4_k_cu_05230677_27984cuda3std3__45__cpo3endE
	.align		8
        /*0028*/ 	.dword	_ZN39_INTERNAL_a5f71701_4_k_cu_05230677_27984cuda3std3__45__cpo6cbeginE
	.align		8
        /*0030*/ 	.dword	_ZN39_INTERNAL_a5f71701_4_k_cu_05230677_27984cuda3std3__45__cpo4cendE
	.align		8
        /*0038*/ 	.dword	_ZN39_INTERNAL_a5f71701_4_k_cu_05230677_27984cuda3std3__441_GLOBAL__N__a5f71701_4_k_cu_05230677_27986ignoreE
	.align		8
        /*0040*/ 	.dword	_ZN39_INTERNAL_a5f71701_4_k_cu_05230677_27984cuda3std3__419piecewise_constructE
	.align		8
        /*0048*/ 	.dword	_ZN39_INTERNAL_a5f71701_4_k_cu_05230677_27984cuda3std3__48in_placeE
	.align		8
        /*0050*/ 	.dword	_ZN39_INTERNAL_a5f71701_4_k_cu_05230677_27984cuda3std6ranges3__45__cpo4swapE
	.align		8
        /*0058*/ 	.dword	_ZN39_INTERNAL_a5f71701_4_k_cu_05230677_27984cuda3std6ranges3__45__cpo9iter_moveE
	.align		8
        /*0060*/ 	.dword	_ZN39_INTERNAL_a5f71701_4_k_cu_05230677_27984cute7productE
	.align		8
        /*0068*/ 	.dword	_ZN39_INTERNAL_a5f71701_4_k_cu_05230677_27984cute1_E
	.align		8
        /*0070*/ 	.dword	$str$23
	.align		8
        /*0078*/ 	.dword	$str$24


//--------------------- .text._ZN7cutlass13device_kernelINS_4fmha6kernel13FmhaKernelTmaINS1_10collective15FmhaMainloopTmaINS_10bfloat16_tEfN4cute5tupleIJNS7_1CILi64EEENS9_ILi256EEENS9_ILi96EEEEEENS4_13DefaultFusionEJEEENS4_15FmhaFwdEpilogueIS6_fNS8_IJSA_SC_SB_EEEEEJEEEEEvNT_6ParamsE --------------------------
	.section	.text._ZN7cutlass13device_kernelINS_4fmha6kernel13FmhaKernelTmaINS1_10collective15FmhaMainloopTmaINS_10bfloat16_tEfN4cute5tupleIJNS7_1CILi64EEENS9_ILi256EEENS9_ILi96EEEEEENS4_13DefaultFusionEJEEENS4_15FmhaFwdEpilogueIS6_fNS8_IJSA_SC_SB_EEEEEJEEEEEvNT_6ParamsE,"ax",@progbits
	.align	128
.text._ZN7cutlass13device_kernelINS_4fmha6kernel13FmhaKernelTmaINS1_10collective15FmhaMainloopTmaINS_10bfloat16_tEfN4cute5tupleIJNS7_1CILi64EEENS9_ILi256EEENS9_ILi96EEEEEENS4_13DefaultFusionEJEEENS4_15FmhaFwdEpilogueIS6_fNS8_IJSA_SC_SB_EEEEEJEEEEEvNT_6ParamsE:
        .type           _ZN7cutlass13device_kernelINS_4fmha6kernel13FmhaKernelTmaINS1_10collective15FmhaMainloopTmaINS_10bfloat16_tEfN4cute5tupleIJNS7_1CILi64EEENS9_ILi256EEENS9_ILi96EEEEEENS4_13DefaultFusionEJEEENS4_15FmhaFwdEpilogueIS6_fNS8_IJSA_SC_SB_EEEEEJEEEEEvNT_6ParamsE,@function
        .size           _ZN7cutlass13device_kernelINS_4fmha6kernel13FmhaKernelTmaINS1_10collective15FmhaMainloopTmaINS_10bfloat16_tEfN4cute5tupleIJNS7_1CILi64EEENS9_ILi256EEENS9_ILi96EEEEEENS4_13DefaultFusionEJEEENS4_15FmhaFwdEpilogueIS6_fNS8_IJSA_SC_SB_EEEEEJEEEEEvNT_6ParamsE,(.L_x_78 - _ZN7cutlass13device_kernelINS_4fmha6kernel13FmhaKernelTmaINS1_10collective15FmhaMainloopTmaINS_10bfloat16_tEfN4cute5tupleIJNS7_1CILi64EEENS9_ILi256EEENS9_ILi96EEEEEENS4_13DefaultFusionEJEEENS4_15FmhaFwdEpilogueIS6_fNS8_IJSA_SC_SB_EEEEEJEEEEEvNT_6ParamsE)
        .other          _ZN7cutlass13device_kernelINS_4fmha6kernel13FmhaKernelTmaINS1_10collective15FmhaMainloopTmaINS_10bfloat16_tEfN4cute5tupleIJNS7_1CILi64EEENS9_ILi256EEENS9_ILi96EEEEEENS4_13DefaultFusionEJEEENS4_15FmhaFwdEpilogueIS6_fNS8_IJSA_SC_SB_EEEEEJEEEEEvNT_6ParamsE,@"STO_CUDA_ENTRY STV_DEFAULT"
_ZN7cutlass13device_kernelINS_4fmha6kernel13FmhaKernelTmaINS1_10collective15FmhaMainloopTmaINS_10bfloat16_tEfN4cute5tupleIJNS7_1CILi64EEENS9_ILi256EEENS9_ILi96EEEEEENS4_13DefaultFusionEJEEENS4_15FmhaFwdEpilogueIS6_fNS8_IJSA_SC_SB_EEEEEJEEEEEvNT_6ParamsE:
[----:B------:R-:W1:Y:S01]  /*0000*/  LDC R1, c[0x0][0x28] ;  /* 0x00000a00ff017b82 */ /* 0x000e620000000800 */
[----:B------:R-:W2:Y:S01]  /*0010*/  S2R R16, SR_TID.X ;  /* 0x0000000000107919 */ /* 0x000ea20000002100 */
[----:B------:R-:W-:Y:S01]  /*0020*/  ELECT P0, URZ, PT ;  /* 0x00000000003f782f */ /* 0x000fe20003800000 */
[----:B------:R-:W-:Y:S01]  /*0030*/  BSSY B0, `(.L_x_0) ;  /* 0x0000010000007945 */ /* 0x000fe20003800000 */
[----:B--2---:R-:W-:-:S05]  /*0040*/  SHF.R.U32.HI R9, RZ, 0x5, R16 ;  /* 0x00000005ff097819 */ /* 0x004fca0000011610 */
[----:B------:R-:W2:Y:S02]  /*0050*/  SHFL.IDX PT, R0, R9, RZ, 0x1f ;  /* 0x00001fff09007589 */ /* 0x000ea400000e0000 */
[----:B--2---:R-:W-:-:S13]  /*0060*/  ISETP.NE.OR P0, PT, R0, RZ, !P0 ;  /* 0x000000ff0000720c */ /* 0x004fda0004705670 */
[----:B-1----:R-:W-:Y:S05]  /*0070*/  @P0 BRA `(.L_x_1) ;  /* 0x00000000002c0947 */ /* 0x002fea0003800000 */
[----:B------:R-:W-:Y:S02]  /*0080*/  ULDC.64 UR4, c[0x0][0x198] ;  /* 0x0000660000047ab9 */ /* 0x000fe40000000a00 */
[----:B------:R-:W-:Y:S02]  /*0090*/  UIADD3 UR6, UP0, UR4, 0xf0, URZ ;  /* 0x000000f004067890 */ /* 0x000fe4000ff1e03f */
[----:B------:R-:W-:Y:S02]  /*00a0*/  UIADD3 UR8, UP1, UR4, 0x1f0, URZ ;  /* 0x000001f004087890 */ /* 0x000fe4000ff3e03f */
[----:B------:R-:W-:Y:S02]  /*00b0*/  UIADD3 UR4, UP2, UR4, 0x2f0, URZ ;  /* 0x000002f004047890 */ /* 0x000fe4000ff5e03f */
[----:B------:R-:W-:Y:S02]  /*00c0*/  UIADD3.X UR7, URZ, UR5, URZ, UP0, !UPT ;  /* 0x000000053f077290 */ /* 0x000fe400087fe43f */
[----:B------:R-:W-:-:S02]  /*00d0*/  UIADD3.X UR9, URZ, UR5, URZ, UP1, !UPT ;  /* 0x000000053f097290 */ /* 0x000fc40008ffe43f */
[----:B------:R-:W-:-:S05]  /*00e0*/  UIADD3.X UR5, URZ, UR5, URZ, UP2, !UPT ;  /* 0x000000053f057290 */ /* 0x000fca00097fe43f */
[----:B------:R1:W-:Y:S02]  /*00f0*/  UTMACCTL.PF [UR6] ;  /* 0x00000000060079b9 */ /* 0x0003e40008040000 */
[----:B------:R1:W-:Y:S02]  /*0100*/  UTMACCTL.PF [UR8] ;  /* 0x00000000080079b9 */ /* 0x0003e40008040000 */
[----:B------:R1:W-:Y:S02]  /*0110*/  UTMACCTL.PF [UR4] ;  /* 0x00000000040079b9 */ /* 0x0003e40008040000 */
[----:B-1----:R-:W-:Y:S01]  /*0120*/  NOP ;  /* 0x0000000000007918 */ /* 0x002fe20000000000 */
.L_x_1:
[----:B------:R-:W-:Y:S05]  /*0130*/  BSYNC B0 ;  /* 0x0000000000007941 */ /* 0x000fea0003800000 */
.L_x_0:
[----:B------:R-:W1:Y:S02]  /*0140*/  SHFL.IDX PT, R0, R9, RZ, 0x1f ;  /* 0x00001fff09007589 */ /* 0x000e6400000e0000 */
[----:B-1----:R-:W-:-:S13]  /*0150*/  ISETP.NE.AND P0, PT, R0, RZ, PT ;  /* 0x000000ff0000720c */ /* 0x002fda0003f05270 */
[----:B------:R-:W-:Y:S05]  /*0160*/  @P0 BRA `(.L_x_2) ;  /* 0x0000000000400947 */ /* 0x000fea0003800000 */
[----:B------:R-:W1:Y:S01]  /*0170*/  S2UR UR8, SR_CgaCtaId ;  /* 0x00000000000879c3 */ /* 0x000e620000008800 */
[----:B------:R-:W-:Y:S01]  /*0180*/  UMOV UR4, 0x400 ;  /* 0x0000040000047882 */ /* 0x000fe20000000000 */
[----:B------:R-:W-:Y:S01]  /*0190*/  UMOV UR5, 0x1 ;  /* 0x0000000100057882 */ /* 0x000fe20000000000 */
[----:B------:R-:W-:Y:S01]  /*01a0*/  UMOV UR6, 0x80 ;  /* 0x0000008000067882 */ /* 0x000fe20000000000 */
[----:B------:R-:W-:Y:S01]  /*01b0*/  ELECT P0, URZ, PT ;  /* 0x00000000003f782f */ /* 0x000fe20003800000 */
[----:B------:R-:W-:-:S04]  /*01c0*/  UIADD3 UR6, -UR6, 0x100000, URZ ;  /* 0x0010000006067890 */ /* 0x000fc8000fffe13f */
[----:B------:R-:W-:Y:S02]  /*01d0*/  USHF.L.U32 UR7, UR6, 0xb, URZ ;  /* 0x0000000b06077899 */ /* 0x000fe4000800063f */
[----:B------:R-:W-:Y:S02]  /*01e0*/  USHF.L.U32 UR6, UR6, 0x1, URZ ;  /* 0x0000000106067899 */ /* 0x000fe4000800063f */
[----:B-1----:R-:W-:Y:S02]  /*01f0*/  ULEA UR8, UR8, UR4, 0x18 ;  /* 0x0000000408087291 */ /* 0x002fe4000f8ec03f */
[----:B------:R-:W-:-:S04]  /*0200*/  UIADD3 UR4, -UR5, 0x100000, URZ ;  /* 0x0010000005047890 */ /* 0x000fc8000fffe13f */
[----:B------:R-:W-:Y:S02]  /*0210*/  USHF.L.U32 UR5, UR4, 0xb, URZ ;  /* 0x0000000b04057899 */ /* 0x000fe4000800063f */
[----:B------:R-:W-:Y:S01]  /*0220*/  USHF.L.U32 UR4, UR4, 0x1, URZ ;  /* 0x0000000104047899 */ /* 0x000fe2000800063f */
[----:B------:R-:W1:Y:S11]  /*0230*/  FENCE.VIEW.ASYNC.S ;  /* 0x00000000000073c6 */ /* 0x000e760000000000 */
[----:B-1----:R1:W2:Y:S01]  /*0240*/  SYNCS.EXCH.64 URZ, [UR8+0x33040], UR4 ;  /* 0x03304004083f75b2 */ /* 0x0022a20008000100 */
[----:B------:R1:W3:Y:S01]  /*0250*/  SYNCS.EXCH.64 URZ, [UR8+0x33048], UR6 ;  /* 0x03304806083f75b2 */ /* 0x0002e20008000100 */
[----:B------:R-:W-:Y:S01]  /*0260*/  NOP ;  /* 0x0000000000007918 */ /* 0x000fe20000000000 */
.L_x_2:
[----:B------:R-:W4:Y:S01]  /*0270*/  SHFL.IDX PT, R0, R9, RZ, 0x1f ;  /* 0x00001fff09007589 */ /* 0x000f2200000e0000 */
[----:B------:R-:W-:Y:S01]  /*0280*/  NOP ;  /* 0x0000000000007918 */ /* 0x000fe20000000000 */
[----:B----4-:R-:W-:-:S13]  /*0290*/  ISETP.NE.AND P0, PT, R0, RZ, PT ;  /* 0x000000ff0000720c */ /* 0x010fda0003f05270 */
[----:B------:R-:W-:Y:S05]  /*02a0*/  @P0 BRA `(.L_x_3) ;  /* 0x0000000000580947 */ /* 0x000fea0003800000 */
[----:B-1----:R-:W1:Y:S01]  /*02b0*/  S2UR UR5, SR_CgaCtaId ;  /* 0x00000000000579c3 */ /* 0x002e620000008800 */
[----:B------:R-:W-:Y:S01]  /*02c0*/  UMOV UR4, 0x400 ;  /* 0x0000040000047882 */ /* 0x000fe20000000000 */
[----:B------:R-:W-:Y:S01]  /*02d0*/  UMOV UR6, 0x1 ;  /* 0x0000000100067882 */ /* 0x000fe20000000000 */
[----:B------:R-:W-:Y:S01]  /*02e0*/  UMOV UR7, 0x80 ;  /* 0x0000008000077882 */ /* 0x000fe20000000000 */
[----:B------:R-:W-:Y:S01]  /*02f0*/  ELECT P0, URZ, PT ;  /* 0x00000000003f782f */ /* 0x000fe20003800000 */
[----:B-1----:R-:W-:Y:S02]  /*0300*/  ULEA UR8, UR5, UR4, 0x18 ;  /* 0x0000000405087291 */ /* 0x002fe4000f8ec03f */
[----:B------:R-:W-:-:S04]  /*0310*/  UIADD3 UR4, -UR6, 0x100000, URZ ;  /* 0x0010000006047890 */ /* 0x000fc8000fffe13f */
[----:B------:R-:W-:Y:S02]  /*0320*/  USHF.L.U32 UR5, UR4, 0xb, URZ ;  /* 0x0000000b04057899 */ /* 0x000fe4000800063f */
[----:B------:R-:W-:Y:S02]  /*0330*/  USHF.L.U32 UR4, UR4, 0x1, URZ ;  /* 0x0000000104047899 */ /* 0x000fe4000800063f */
[----:B------:R-:W-:-:S04]  /*0340*/  UIADD3 UR6, -UR7, 0x100000, URZ ;  /* 0x0010000007067890 */ /* 0x000fc8000fffe13f */
[----:B------:R-:W-:Y:S02]  /*0350*/  USHF.L.U32 UR7, UR6, 0xb, URZ ;  /* 0x0000000b06077899 */ /* 0x000fe4000800063f */
[----:B------:R-:W-:Y:S01]  /*0360*/  USHF.L.U32 UR6, UR6, 0x1, URZ ;  /* 0x0000000106067899 */ /* 0x000fe2000800063f */
[----:B------:R-:W1:Y:S03]  /*0370*/  FENCE.VIEW.ASYNC.S ;  /* 0x00000000000073c6 */ /* 0x000e660000000000 */
[----:B-1----:R4:W1:Y:S08]  /*0380*/  SYNCS.EXCH.64 URZ, [UR8+0x33000], UR4 ;  /* 0x03300004083f75b2 */ /* 0x0028700008000100 */
[----:B------:R4:W1:Y:S01]  /*0390*/  SYNCS.EXCH.64 URZ, [UR8+0x33020], UR6 ;  /* 0x03302006083f75b2 */ /* 0x0008620008000100 */
[----:B------:R4:W1:Y:S01]  /*03a0*/  SYNCS.EXCH.64 URZ, [UR8+0x33008], UR4 ;  /* 0x03300804083f75b2 */ /* 0x0008620008000100 */
[----:B------:R4:W1:Y:S01]  /*03b0*/  SYNCS.EXCH.64 URZ, [UR8+0x33028], UR6 ;  /* 0x03302806083f75b2 */ /* 0x0008620008000100 */
[----:B------:R4:W1:Y:S01]  /*03c0*/  SYNCS.EXCH.64 URZ, [UR8+0x33010], UR4 ;  /* 0x03301004083f75b2 */ /* 0x0008620008000100 */
[----:B------:R4:W1:Y:S01]  /*03d0*/  SYNCS.EXCH.64 URZ, [UR8+0x33030], UR6 ;  /* 0x03303006083f75b2 */ /* 0x0008620008000100 */
[----:B------:R4:W1:Y:S01]  /*03e0*/  SYNCS.EXCH.64 URZ, [UR8+0x33018], UR4 ;  /* 0x03301804083f75b2 */ /* 0x0008620008000100 */
[----:B------:R4:W1:Y:S02]  /*03f0*/  SYNCS.EXCH.64 URZ, [UR8+0x33038], UR6 ;  /* 0x03303806083f75b2 */ /* 0x0008640008000100 */
[----:B----4-:R-:W-:Y:S01]  /*0400*/  NOP ;  /* 0x0000000000007918 */ /* 0x010fe20000000000 */
.L_x_3:
        /* <DEDUP_REMOVED lines=22> */
[----:B------:R4:W1:Y:S02]  /*0570*/  SYNCS.EXCH.64 URZ, [UR8+0x33078], UR6 ;  /* 0x03307806083f75b2 */ /* 0x0008640008000100 */
[----:B----4-:R-:W-:Y:S01]  /*0580*/  NOP ;  /* 0x0000000000007918 */ /* 0x010fe20000000000 */
.L_x_4:
[----:B------:R-:W4:Y:S01]  /*0590*/  SHFL.IDX PT, R9, R9, RZ, 0x1f ;  /* 0x00001fff09097589 */ /* 0x000f2200000e0000 */
[----:B------:R-:W-:Y:S01]  /*05a0*/  ELECT P0, URZ, PT ;  /* 0x00000000003f782f */ /* 0x000fe20003800000 */
[----:B------:R-:W-:Y:S01]  /*05b0*/  NOP ;  /* 0x0000000000007918 */ /* 0x000fe20000000000 */
[----:B------:R-:W4:Y:S01]  /*05c0*/  S2UR UR36, SR_CTAID.Y ;  /* 0x00000000002479c3 */ /* 0x000f220000002600 */
[----:B------:R-:W-:Y:S01]  /*05d0*/  BSSY B0, `(.L_x_5) ;  /* 0x000002f000007945 */ /* 0x000fe20003800000 */
[----:B------:R-:W-:Y:S02]  /*05e0*/  MOV R8, RZ ;  /* 0x000000ff00087202 */ /* 0x000fe40000000f00 */
[----:B------:R-:W-:-:S04]  /*05f0*/  LOP3.LUT R17, R16, 0x7f, RZ, 0xc0, !PT ;  /* 0x0000007f10117812 */ /* 0x000fc800078ec0ff */
[----:B------:R-:W4:Y:S08]  /*0600*/  S2UR UR37, SR_CTAID.Z ;  /* 0x00000000002579c3 */ /* 0x000f300000002700 */
[----:B-123--:R-:W-:Y:S01]  /*0610*/  BAR.SYNC.DEFER_BLOCKING 0x0 ;  /* 0x0000000000007b1d */ /* 0x00efe20000010000 */
[----:B----4-:R-:W-:-:S13]  /*0620*/  ISETP.EQ.AND P1, PT, R9, RZ, P0 ;  /* 0x000000ff0900720c */ /* 0x010fda0000722270 */
[----:B------:R-:W-:Y:S05]  /*0630*/  @!P1 BRA `(.L_x_6) ;  /* 0x0000000000a09947 */ /* 0x000fea0003800000 */
[----:B------:R-:W1:Y:S01]  /*0640*/  S2R R3, SR_CgaCtaId ;  /* 0x0000000000037919 */ /* 0x000e620000008800 */
[----:B------:R-:W-:Y:S02]  /*0650*/  MOV R0, 0x400 ;  /* 0x0000040000007802 */ /* 0x000fe40000000f00 */
[----:B------:R-:W-:Y:S02]  /*0660*/  MOV R2, 0x1 ;  /* 0x0000000100027802 */ /* 0x000fe40000000f00 */
[----:B------:R-:W-:Y:S02]  /*0670*/  ISETP.NE.AND P3, PT, R17, RZ, PT ;  /* 0x000000ff1100720c */ /* 0x000fe40003f65270 */
[----:B-1----:R-:W-:Y:S02]  /*0680*/  LEA R3, R3, R0, 0x18 ;  /* 0x0000000003037211 */ /* 0x002fe400078ec0ff */
[----:B------:R-:W-:-:S04]  /*0690*/  SHF.L.U32 R0, R2, 0x1f, RZ ;  /* 0x0000001f02007819 */ /* 0x000fc800000006ff */
[----:B------:R-:W1:Y:S02]  /*06a0*/  SYNCS.PHASECHK.TRANS64.TRYWAIT P2, [R3+URZ+0x33048], R0 ;  /* 0x03304800030075a7 */ /* 0x000e64000804017f */
[----:B-1----:R-:W-:Y:S05]  /*06b0*/  @!P2 BRA `(.L_x_7) ;  /* 0x000000c80004a947 */ /* 0x002fea0003800000 */
.L_x_61:
[----:B------:R-:W-:Y:S05]  /*06c0*/  @P3 BRA `(.L_x_8) ;  /* 0x0000000000143947 */ /* 0x000fea0003800000 */
[----:B------:R-:W-:Y:S02]  /*06d0*/  LOP3.LUT P2, RZ, R16, 0x1f, RZ, 0xc0, !PT ;  /* 0x0000001f10ff7812 */ /* 0x000fe4000784c0ff */
[----:B-1----:R-:W-:-:S04]  /*06e0*/  MOV R0, 0x3000 ;  /* 0x0000300000007802 */ /* 0x002fc80000000f00 */
[----:B------:R2:W-:Y:S07]  /*06f0*/  SYNCS.ARRIVE.TRANS64 RZ, [R3+URZ+0x33040], R0 ;  /* 0x0330400003ff79a7 */ /* 0x0005ee000800003f */
[----:B------:R-:W-:Y:S05]  /*0700*/  @!P2 BRA `(.L_x_8) ;  /* 0x000000000004a947 */ /* 0x000fea0003800000 */
[----:B------:R-:W-:Y:S01]  /*0710*/  BPT.TRAP 0x1 ;  /* 0x000000040000795c */ /* 0x000fe20000300000 */
.L_x_8:
[----:B------:R-:W3:Y:S01]  /*0720*/  S2UR UR11, SR_CTAID.X ;  /* 0x00000000000b79c3 */ /* 0x000ee20000002500 */
[----:B------:R-:W-:Y:S01]  /*0730*/  R2UR UR8, R3 ;  /* 0x00000000030872ca */ /* 0x000fe200000e0000 */
[----:B------:R-:W-:Y:S01]  /*0740*/  ULDC.64 UR4, c[0x0][0x198] ;  /* 0x0000660000047ab9 */ /* 0x000fe20000000a00 */
[----:B------:R-:W-:Y:S01]  /*0750*/  UMOV UR6, 0x0 ;  /* 0x0000000000067882 */ /* 0x000fe20000000000 */
[----:B------:R-:W-:Y:S01]  /*0760*/  UIADD3 UR4, UP0, UR4, 0xf0, URZ ;  /* 0x000000f004047890 */ /* 0x000fe2000ff1e03f */
[----:B------:R-:W-:Y:S01]  /*0770*/  UMOV UR7, 0x10000000 ;  /* 0x1000000000077882 */ /* 0x000fe20000000000 */
[----:B------:R-:W-:Y:S02]  /*0780*/  UMOV UR10, URZ ;  /* 0x0000003f000a7c82 */ /* 0x000fe40008000000 */
[----:B------:R-:W-:Y:S01]  /*0790*/  UIADD3.X UR5, URZ, UR5, URZ, UP0, !UPT ;  /* 0x000000053f057290 */ /* 0x000fe200087fe43f */
[----:B------:R-:W-:Y:S01]  /*07a0*/  UMOV UR12, UR36 ;  /* 0x00000024000c7c82 */ /* 0x000fe20008000000 */
[----:B------:R-:W-:Y:S01]  /*07b0*/  UMOV UR13, UR37 ;  /* 0x00000025000d7c82 */ /* 0x000fe20008000000 */
[----:B------:R-:W-:Y:S01]  /*07c0*/  UMOV UR18, 0x20 ;  /* 0x0000002000127882 */ /* 0x000fe20000000000 */
[----:B------:R-:W-:-:S02]  /*07d0*/  UMOV UR20, UR36 ;  /* 0x0000002400147c82 */ /* 0x000fc40008000000 */
[----:B------:R-:W-:Y:S02]  /*07e0*/  UIADD3 UR9, UR8, 0x33040, URZ ;  /* 0x0003304008097890 */ /* 0x000fe4000fffe03f */
[----:B------:R-:W-:Y:S02]  /*07f0*/  UIADD3 UR16, UR8, 0x1000, URZ ;  /* 0x0000100008107890 */ /* 0x000fe4000fffe03f */
[----:B------:R-:W-:Y:S01]  /*0800*/  UIADD3 UR32, UR8, 0x2000, URZ ;  /* 0x0000200008207890 */ /* 0x000fe2000fffe03f */
[----:B------:R-:W-:Y:S02]  /*0810*/  UMOV UR21, UR37 ;  /* 0x0000002500157c82 */ /* 0x000fe40008000000 */
[----:B------:R-:W-:Y:S01]  /*0820*/  UMOV UR17, UR9 ;  /* 0x0000000900117c82 */ /* 0x000fe20008000000 */
[----:B------:R-:W-:Y:S01]  /*0830*/  UMOV UR34, 0x40 ;  /* 0x0000004000227882 */ /* 0x000fe20000000000 */
[----:B------:R-:W-:Y:S01]  /*0840*/  UMOV UR33, UR9 ;  /* 0x0000000900217c82 */ /* 0x000fe20008000000 */
[----:B---3--:R-:W-:-:S07]  /*0850*/  USHF.L.U32 UR11, UR11, 0x6, URZ ;  /* 0x000000060b0b7899 */ /* 0x008fce000800063f */
[----:B------:R-:W-:Y:S01]  /*0860*/  UMOV UR19, UR11 ;  /* 0x0000000b00137c82 */ /* 0x000fe20008000000 */
[----:B------:R-:W-:Y:S01]  /*0870*/  UMOV UR35, UR11 ;  /* 0x0000000b00237c82 */ /* 0x000fe20008000000 */
[----:B------:R3:W-:Y:S01]  /*0880*/  UTMALDG.4D [UR8], [UR4], desc[UR6] ;  /* 0x00000608040075b4 */ /* 0x0007e20008019000 */
[----:B------:R3:W-:Y:S01]  /*0890*/  UTMALDG.4D [UR16], [UR4], desc[UR6] ;  /* 0x00000610040075b4 */ /* 0x0007e20008019000 */
[----:B------:R3:W-:Y:S02]  /*08a0*/  UTMALDG.4D [UR32], [UR4], desc[UR6] ;  /* 0x00000620040075b4 */ /* 0x0007e40008019000 */
[----:B---3--:R-:W-:Y:S01]  /*08b0*/  NOP ;  /* 0x0000000000007918 */ /* 0x008fe20000000000 */
.L_x_6:
[----:B------:R-:W-:Y:S05]  /*08c0*/  BSYNC B0 ;  /* 0x0000000000007941 */ /* 0x000fea0003800000 */
.L_x_5:
[----:B------:R-:W1:Y:S01]  /*08d0*/  LDC R10, c[0x0][0x28c] ;  /* 0x0000a300ff0a7b82 */ /* 0x000e620000000800 */
[----:B------:R-:W-:Y:S01]  /*08e0*/  BSSY B0, `(.L_x_9) ;  /* 0x00000c8000007945 */ /* 0x000fe20003800000 */
[----:B------:R-:W-:Y:S02]  /*08f0*/  MOV R6, 0x1 ;  /* 0x0000000100067802 */ /* 0x000fe40000000f00 */
[----:B------:R-:W-:Y:S02]  /*0900*/  MOV R5, RZ ;  /* 0x000000ff00057202 */ /* 0x000fe40000000f00 */
[----:B-12---:R-:W-:-:S04]  /*0910*/  IADD3 R0, R10, 0xff, RZ ;  /* 0x000000ff0a007810 */ /* 0x006fc80007ffe0ff */
[----:B------:R-:W-:-:S04]  /*0920*/  SHF.R.S32.HI R3, RZ, 0x1f, R0 ;  /* 0x0000001fff037819 */ /* 0x000fc80000011400 */
[----:B------:R-:W-:-:S04]  /*0930*/  LEA.HI R3, R3, R0, RZ, 0x8 ;  /* 0x0000000003037211 */ /* 0x000fc800078f40ff */
[----:B------:R-:W-:-:S04]  /*0940*/  SHF.R.S32.HI R15, RZ, 0x8, R3 ;  /* 0x00000008ff0f7819 */ /* 0x000fc80000011403 */
[----:B------:R-:W-:Y:S01]  /*0950*/  SHF.L.U32 R7, R15, 0x1, RZ ;  /* 0x000000010f077819 */ /* 0x000fe200000006ff */
[----:B------:R-:W-:Y:S06]  /*0960*/  @!P1 BRA `(.L_x_10) ;  /* 0x0000000800fc9947 */ /* 0x000fec0003800000 */
[----:B------:R-:W-:Y:S02]  /*0970*/  ISETP.GE.AND P1, PT, R10, 0x1, PT ;  /* 0x000000010a00780c */ /* 0x000fe40003f26270 */
[----:B------:R-:W-:Y:S02]  /*0980*/  LOP3.LUT R4, R16, 0x1f, RZ, 0xc0, !PT ;  /* 0x0000001f10047812 */ /* 0x000fe400078ec0ff */
[----:B------:R-:W-:Y:S02]  /*0990*/  MOV R8, RZ ;  /* 0x000000ff00087202 */ /* 0x000fe40000000f00 */
[----:B------:R-:W-:-:S07]  /*09a0*/  MOV R5, RZ ;  /* 0x000000ff00057202 */ /* 0x000fce0000000f00 */
        /* <DEDUP_REMOVED lines=9> */
.L_x_62:
[----:B------:R-:W-:Y:S01]  /*0a40*/  MOV R5, 0x1 ;  /* 0x0000000100057802 */ /* 0x000fe20000000f00 */
[----:B------:R-:W-:Y:S06]  /*0a50*/  @P2 BRA `(.L_x_13) ;  /* 0x0000000000142947 */ /* 0x000fec0003800000 */
[----:B------:R-:W-:Y:S02]  /*0a60*/  ISETP.NE.AND P1, PT, R4, RZ, PT ;  /* 0x000000ff0400720c */ /* 0x000fe40003f25270 */
[----:B-1----:R-:W-:-:S04]  /*0a70*/  MOV R0, 0xc000 ;  /* 0x0000c00000007802 */ /* 0x002fc80000000f00 */
[----:B------:R2:W-:Y:S07]  /*0a80*/  SYNCS.ARRIVE.TRANS64 RZ, [R3+URZ+0x33000], R0 ;  /* 0x0330000003ff79a7 */ /* 0x0005ee000800003f */
[----:B------:R-:W-:Y:S05]  /*0a90*/  @!P1 BRA `(.L_x_13) ;  /* 0x0000000000049947 */ /* 0x000fea0003800000 */
[----:B------:R-:W-:Y:S01]  /*0aa0*/  BPT.TRAP 0x1 ;  /* 0x000000040000795c */ /* 0x000fe20000300000 */
.L_x_13:
[----:B------:R-:W3:Y:S01]  /*0ab0*/  S2R R11, SR_CgaCtaId ;  /* 0x00000000000b7919 */ /* 0x000ee20000008800 */
[----:B------:R-:W-:Y:S01]  /*0ac0*/  R2UR UR32, R3 ;  /* 0x00000000032072ca */ /* 0x000fe200000e0000 */
[----:B------:R-:W-:Y:S01]  /*0ad0*/  ULDC.64 UR4, c[0x0][0x198] ;  /* 0x0000660000047ab9 */ /* 0x000fe20000000a00 */
[----:B-12---:R-:W-:Y:S01]  /*0ae0*/  MOV R0, 0x400 ;  /* 0x0000040000007802 */ /* 0x006fe20000000f00 */
[----:B------:R-:W-:Y:S01]  /*0af0*/  UIADD3 UR4, UP0, UR4, 0x1f0, URZ ;  /* 0x000001f004047890 */ /* 0x000fe2000ff1e03f */
[----:B------:R-:W-:Y:S01]  /*0b00*/  MOV R3, 0x1 ;  /* 0x0000000100037802 */ /* 0x000fe20000000f00 */
[----:B------:R-:W-:Y:S01]  /*0b10*/  UMOV UR19, URZ ;  /* 0x0000003f00137c82 */ /* 0x000fe20008000000 */
[----:B------:R-:W-:Y:S01]  /*0b20*/  UMOV UR6, 0x0 ;  /* 0x0000000000067882 */ /* 0x000fe20000000000 */
[----:B------:R-:W-:Y:S01]  /*0b30*/  UIADD3.X UR5, URZ, UR5, URZ, UP0, !UPT ;  /* 0x000000053f057290 */ /* 0x000fe200087fe43f */
[----:B------:R-:W-:Y:S01]  /*0b40*/  SHF.L.U32 R3, R3, 0x1f, RZ ;  /* 0x0000001f03037819 */ /* 0x000fe200000006ff */
[----:B------:R-:W-:Y:S01]  /*0b50*/  UMOV UR7, 0x10000000 ;  /* 0x1000000000077882 */ /* 0x000fe20000000000 */
[----:B------:R-:W-:Y:S01]  /*0b60*/  UMOV UR18, URZ ;  /* 0x0000003f00127c82 */ /* 0x000fe20008000000 */
[----:B------:R-:W-:Y:S01]  /*0b70*/  UMOV UR20, UR36 ;  /* 0x0000002400147c82 */ /* 0x000fe20008000000 */
[----:B------:R-:W-:Y:S01]  /*0b80*/  UMOV UR21, UR37 ;  /* 0x0000002500157c82 */ /* 0x000fe20008000000 */
[----:B------:R-:W-:Y:S01]  /*0b90*/  UIADD3 UR16, UR32, 0x3000, URZ ;  /* 0x0000300020107890 */ /* 0x000fe2000fffe03f */
[----:B------:R-:W-:Y:S01]  /*0ba0*/  ISETP.NE.AND P2, PT, R17, RZ, PT ;  /* 0x000000ff1100720c */ /* 0x000fe20003f45270 */
[----:B------:R-:W-:-:S02]  /*0bb0*/  UIADD3 UR17, UR32, 0x33000, URZ ;  /* 0x0003300020117890 */ /* 0x000fc4000fffe03f */
[----:B------:R-:W-:Y:S02]  /*0bc0*/  UIADD3 UR8, UR32, 0x7000, URZ ;  /* 0x0000700020087890 */ /* 0x000fe4000fffe03f */
[----:B------:R-:W-:Y:S01]  /*0bd0*/  UIADD3 UR32, UR32, 0xb000, URZ ;  /* 0x0000b00020207890 */ /* 0x000fe2000fffe03f */
[----:B------:R-:W-:Y:S01]  /*0be0*/  UMOV UR10, 0x20 ;  /* 0x00000020000a7882 */ /* 0x000fe20000000000 */
[----:B------:R-:W-:Y:S01]  /*0bf0*/  UMOV UR12, UR36 ;  /* 0x00000024000c7c82 */ /* 0x000fe20008000000 */
[----:B------:R-:W-:Y:S01]  /*0c00*/  UMOV UR13, UR37 ;  /* 0x00000025000d7c82 */ /* 0x000fe20008000000 */
[----:B------:R-:W-:Y:S01]  /*0c10*/  UMOV UR11, UR19 ;  /* 0x00000013000b7c82 */ /* 0x000fe20008000000 */
[----:B------:R-:W-:Y:S01]  /*0c20*/  UMOV UR9, UR17 ;  /* 0x0000001100097c82 */ /* 0x000fe20008000000 */
[----:B------:R-:W-:Y:S01]  /*0c30*/  UMOV UR34, 0x40 ;  /* 0x0000004000227882 */ /* 0x000fe20000000000 */
[----:B------:R-:W-:Y:S01]  /*0c40*/  UMOV UR35, UR19 ;  /* 0x0000001300237c82 */ /* 0x000fe20008000000 */
[----:B------:R1:W-:Y:S01]  /*0c50*/  UTMALDG.4D [UR16], [UR4], desc[UR6] ;  /* 0x00000610040075b4 */ /* 0x0003e20008019000 */
[----:B------:R-:W-:Y:S01]  /*0c60*/  UMOV UR33, UR17 ;  /* 0x0000001100217c82 */ /* 0x000fe20008000000 */
[----:B---3--:R-:W-:-:S04]  /*0c70*/  LEA R2, R11, R0, 0x18 ;  /* 0x000000000b027211 */ /* 0x008fc800078ec0ff */
[----:B------:R-:W-:Y:S01]  /*0c80*/  LEA R0, R5, R2, 0x3 ;  /* 0x0000000205007211 */ /* 0x000fe200078e18ff */
[----:B------:R1:W-:Y:S01]  /*0c90*/  UTMALDG.4D [UR8], [UR4], desc[UR6] ;  /* 0x00000608040075b4 */ /* 0x0003e20008019000 */
[----:B------:R1:W-:Y:S02]  /*0ca0*/  UTMALDG.4D [UR32], [UR4], desc[UR6] ;  /* 0x00000620040075b4 */ /* 0x0003e40008019000 */
[----:B------:R-:W2:Y:S02]  /*0cb0*/  SYNCS.PHASECHK.TRANS64.TRYWAIT P1, [R0+URZ+0x33020], R3 ;  /* 0x03302003000075a7 */ /* 0x000ea4000802017f */
[----:B-12---:R-:W-:Y:S05]  /*0cc0*/  @!P1 BRA `(.L_x_14) ;  /* 0x000000c000a89947 */ /* 0x006fea0003800000 */
.L_x_63:
[----:B------:R-:W-:Y:S01]  /*0cd0*/  MOV R8, 0x1 ;  /* 0x0000000100087802 */ /* 0x000fe20000000f00 */
[----:B------:R-:W-:Y:S06]  /*0ce0*/  @P2 BRA `(.L_x_15) ;  /* 0x0000000000142947 */ /* 0x000fec0003800000 */
[----:B------:R-:W-:Y:S02]  /*0cf0*/  ISETP.NE.AND P1, PT, R4, RZ, PT ;  /* 0x000000ff0400720c */ /* 0x000fe40003f25270 */
[----:B-1----:R-:W-:-:S04]  /*0d00*/  MOV R3, 0xc000 ;  /* 0x0000c00000037802 */ /* 0x002fc80000000f00 */
[----:B------:R2:W-:Y:S07]  /*0d10*/  SYNCS.ARRIVE.TRANS64 RZ, [R0+URZ+0x33000], R3 ;  /* 0x0330000300ff79a7 */ /* 0x0005ee000800003f */
[----:B------:R-:W-:Y:S05]  /*0d20*/  @!P1 BRA `(.L_x_15) ;  /* 0x0000000000049947 */ /* 0x000fea0003800000 */
[----:B------:R-:W-:Y:S01]  /*0d30*/  BPT.TRAP 0x1 ;  /* 0x000000040000795c */ /* 0x000fe20000300000 */
.L_x_15:
[C---:B------:R-:W-:Y:S01]  /*0d40*/  IMAD R2, R5.reuse, 0xc000, R2 ;  /* 0x0000c00005027824 */ /* 0x040fe200078e0202 */
[----:B------:R-:W-:Y:S01]  /*0d50*/  R2UR UR17, R0 ;  /* 0x00000000001172ca */ /* 0x000fe200000e0000 */
[----:B------:R-:W-:Y:S01]  /*0d60*/  ULDC.64 UR4, c[0x0][0x198] ;  /* 0x0000660000047ab9 */ /* 0x000fe20000000a00 */
[----:B------:R-:W-:Y:S01]  /*0d70*/  UMOV UR19, URZ ;  /* 0x0000003f00137c82 */ /* 0x000fe20008000000 */
[----:B------:R-:W-:Y:S01]  /*0d80*/  UIADD3 UR4, UP0, UR4, 0x2f0, URZ ;  /* 0x000002f004047890 */ /* 0x000fe2000ff1e03f */
[----:B------:R-:W-:Y:S01]  /*0d90*/  R2UR UR32, R2 ;  /* 0x00000000022072ca */ /* 0x000fe200000e0000 */
[----:B------:R-:W-:Y:S01]  /*0da0*/  UMOV UR6, 0x0 ;  /* 0x0000000000067882 */ /* 0x000fe20000000000 */
[----:B------:R-:W-:Y:S01]  /*0db0*/  UMOV UR7, 0x10000000 ;  /* 0x1000000000077882 */ /* 0x000fe20000000000 */
[----:B------:R-:W-:Y:S01]  /*0dc0*/  UIADD3.X UR5, URZ, UR5, URZ, UP0, !UPT ;  /* 0x000000053f057290 */ /* 0x000fe200087fe43f */
[----:B------:R-:W-:Y:S01]  /*0dd0*/  IADD3 R5, R5, 0x1, RZ ;  /* 0x0000000105057810 */ /* 0x000fe20007ffe0ff */
[----:B------:R-:W-:Y:S01]  /*0de0*/  UMOV UR18, URZ ;  /* 0x0000003f00127c82 */ /* 0x000fe20008000000 */
[----:B------:R-:W-:Y:S01]  /*0df0*/  UMOV UR20, UR36 ;  /* 0x0000002400147c82 */ /* 0x000fe20008000000 */
[----:B------:R-:W-:Y:S01]  /*0e00*/  UMOV UR21, UR37 ;  /* 0x0000002500157c82 */ /* 0x000fe20008000000 */
[----:B------:R-:W-:Y:S01]  /*0e10*/  UMOV UR10, 0x20 ;  /* 0x00000020000a7882 */ /* 0x000fe20000000000 */
[----:B------:R-:W-:Y:S01]  /*0e20*/  UIADD3 UR17, UR17, 0x33000, URZ ;  /* 0x0003300011117890 */ /* 0x000fe2000fffe03f */
[----:B------:R-:W-:Y:S01]  /*0e30*/  UMOV UR12, UR36 ;  /* 0x00000024000c7c82 */ /* 0x000fe20008000000 */
[----:B------:R-:W-:-:S02]  /*0e40*/  UMOV UR13, UR37 ;  /* 0x00000025000d7c82 */ /* 0x000fc40008000000 */
[----:B------:R-:W-:Y:S02]  /*0e50*/  UIADD3 UR16, UR32, 0x3000, URZ ;  /* 0x0000300020107890 */ /* 0x000fe4000fffe03f */
[----:B------:R-:W-:Y:S02]  /*0e60*/  UIADD3 UR8, UR32, 0x7000, URZ ;  /* 0x0000700020087890 */ /* 0x000fe4000fffe03f */
[----:B------:R-:W-:Y:S01]  /*0e70*/  UIADD3 UR32, UR32, 0xb000, URZ ;  /* 0x0000b00020207890 */ /* 0x000fe2000fffe03f */
[----:B------:R-:W-:Y:S01]  /*0e80*/  UMOV UR11, UR19 ;  /* 0x00000013000b7c82 */ /* 0x000fe20008000000 */
[----:B------:R-:W-:Y:S01]  /*0e90*/  UMOV UR9, UR17 ;  /* 0x0000001100097c82 */ /* 0x000fe20008000000 */
[----:B------:R-:W-:Y:S01]  /*0ea0*/  UMOV UR34, 0x40 ;  /* 0x0000004000227882 */ /* 0x000fe20000000000 */
[----:B------:R-:W-:Y:S01]  /*0eb0*/  UMOV UR35, UR19 ;  /* 0x0000001300237c82 */ /* 0x000fe20008000000 */
[----:B------:R3:W-:Y:S01]  /*0ec0*/  UTMALDG.4D [UR16], [UR4], desc[UR6] ;  /* 0x00000610040075b4 */ /* 0x0007e20008019000 */
[----:B------:R-:W-:Y:S01]  /*0ed0*/  UMOV UR33, UR17 ;  /* 0x0000001100217c82 */ /* 0x000fe20008000000 */
[----:B------:R3:W-:Y:S02]  /*0ee0*/  UTMALDG.4D [UR8], [UR4], desc[UR6] ;  /* 0x00000608040075b4 */ /* 0x0007e40008019000 */
[----:B------:R3:W-:Y:S02]  /*0ef0*/  UTMALDG.4D [UR32], [UR4], desc[UR6] ;  /* 0x00000620040075b4 */ /* 0x0007e40008019000 */
[----:B---3--:R-:W-:Y:S01]  /*0f00*/  NOP ;  /* 0x0000000000007918 */ /* 0x008fe20000000000 */
.L_x_11:
[----:B------:R-:W-:Y:S02]  /*0f10*/  ISETP.GE.AND P1, PT, R10, 0x101, PT ;  /* 0x000001010a00780c */ /* 0x000fe40003f26270 */
[----:B------:R-:W-:-:S11]  /*0f20*/  MOV R6, 0x1 ;  /* 0x0000000100067802 */ /* 0x000fd60000000f00 */
[----:B------:R-:W-:Y:S05]  /*0f30*/  @!P1 BRA `(.L_x_16) ;  /* 0x0000000400849947 */ /* 0x000fea0003800000 */
[----:B-12---:R-:W1:Y:S01]  /*0f40*/  S2R R3, SR_CgaCtaId ;  /* 0x0000000000037919 */ /* 0x006e620000008800 */
[----:B------:R-:W-:Y:S02]  /*0f50*/  MOV R0, 0x400 ;  /* 0x0000040000007802 */ /* 0x000fe40000000f00 */
[----:B------:R-:W-:Y:S02]  /*0f60*/  MOV R2, 0x1 ;  /* 0x0000000100027802 */ /* 0x000fe40000000f00 */
[----:B------:R-:W-:Y:S02]  /*0f70*/  ISETP.NE.AND P2, PT, R17, RZ, PT ;  /* 0x000000ff1100720c */ /* 0x000fe40003f45270 */
[----:B-1----:R-:W-:Y:S02]  /*0f80*/  LEA R0, R3, R0, 0x18 ;  /* 0x0000000003007211 */ /* 0x002fe400078ec0ff */
[----:B------:R-:W-:Y:S02]  /*0f90*/  SHF.L.U32 R3, R2, 0x1f, RZ ;  /* 0x0000001f02037819 */ /* 0x000fe400000006ff */
[----:B------:R-:W-:-:S04]  /*0fa0*/  LEA R2, R5, R0, 0x3 ;  /* 0x0000000005027211 */ /* 0x000fc800078e18ff */
[----:B------:R-:W1:Y:S02]  /*0fb0*/  SYNCS.PHASECHK.TRANS64.TRYWAIT P1, [R2+URZ+0x33020], R3 ;  /* 0x03302003020075a7 */ /* 0x000e64000802017f */
[----:B-1----:R-:W-:Y:S05]  /*0fc0*/  @!P1 BRA `(.L_x_17) ;  /* 0x000000bc00fc9947 */ /* 0x002fea0003800000 */
.L_x_64:
[----:B------:R-:W-:Y:S05]  /*0fd0*/  @P2 BRA `(.L_x_18) ;  /* 0x0000000000142947 */ /* 0x000fea0003800000 */
[----:B------:R-:W-:Y:S02]  /*0fe0*/  ISETP.NE.AND P1, PT, R4, RZ, PT ;  /* 0x000000ff0400720c */ /* 0x000fe40003f25270 */
[----:B-1----:R-:W-:-:S04]  /*0ff0*/  MOV R3, 0xc000 ;  /* 0x0000c00000037802 */ /* 0x002fc80000000f00 */
[----:B------:R2:W-:Y:S07]  /*1000*/  SYNCS.ARRIVE.TRANS64 RZ, [R2+URZ+0x33000], R3 ;  /* 0x0330000302ff79a7 */ /* 0x0005ee000800003f */
[----:B------:R-:W-:Y:S05]  /*1010*/  @!P1 BRA `(.L_x_18) ;  /* 0x0000000000049947 */ /* 0x000fea0003800000 */
[----:B------:R-:W-:Y:S01]  /*1020*/  BPT.TRAP 0x1 ;  /* 0x000000040000795c */ /* 0x000fe20000300000 */
.L_x_18:
[----:B-12---:R-:W1:Y:S01]  /*1030*/  S2R R3, SR_CgaCtaId ;  /* 0x0000000000037919 */ /* 0x006e620000008800 */
[C---:B------:R-:W-:Y:S01]  /*1040*/  IMAD R0, R5.reuse, 0xc000, R0 ;  /* 0x0000c00005007824 */ /* 0x040fe200078e0200 */
[----:B------:R-:W-:Y:S01]  /*1050*/  R2UR UR17, R2 ;  /* 0x00000000021172ca */ /* 0x000fe200000e0000 */
[----:B------:R-:W-:Y:S01]  /*1060*/  ULDC.64 UR4, c[0x0][0x198] ;  /* 0x0000660000047ab9 */ /* 0x000fe20000000a00 */
[----:B------:R-:W-:Y:S01]  /*1070*/  R2UR UR19, R8 ;  /* 0x00000000081372ca */ /* 0x000fe200000e0000 */
[----:B------:R-:W-:Y:S01]  /*1080*/  UIADD3 UR4, UP0, UR4, 0x1f0, URZ ;  /* 0x000001f004047890 */ /* 0x000fe2000ff1e03f */
[----:B------:R-:W-:Y:S01]  /*1090*/  R2UR UR32, R0 ;  /* 0x00000000002072ca */ /* 0x000fe200000e0000 */
[----:B------:R-:W-:Y:S01]  /*10a0*/  UMOV UR6, 0x0 ;  /* 0x0000000000067882 */ /* 0x000fe20000000000 */
[----:B------:R-:W-:Y:S01]  /*10b0*/  IADD3 R5, R5, 0x1, RZ ;  /* 0x0000000105057810 */ /* 0x000fe20007ffe0ff */
[----:B------:R-:W-:Y:S01]  /*10c0*/  UIADD3.X UR5, URZ, UR5, URZ, UP0, !UPT ;  /* 0x000000053f057290 */ /* 0x000fe200087fe43f */
[----:B------:R-:W-:Y:S01]  /*10d0*/  MOV R0, 0x400 ;  /* 0x0000040000007802 */ /* 0x000fe20000000f00 */
[----:B------:R-:W-:Y:S01]  /*10e0*/  UMOV UR7, 0x10000000 ;  /* 0x1000000000077882 */ /* 0x000fe20000000000 */
[C---:B------:R-:W-:Y:S01]  /*10f0*/  ISETP.NE.AND P2, PT, R5.reuse, 0x4, PT ;  /* 0x000000040500780c */ /* 0x040fe20003f45270 */
[----:B------:R-:W-:Y:S01]  /*1100*/  UMOV UR18, URZ ;  /* 0x0000003f00127c82 */ /* 0x000fe20008000000 */
[C---:B------:R-:W-:Y:S01]  /*1110*/  ISETP.NE.AND P1, PT, R5.reuse, 0x4, PT ;  /* 0x000000040500780c */ /* 0x040fe20003f25270 */
[----:B------:R-:W-:Y:S01]  /*1120*/  UIADD3 UR17, UR17, 0x33000, URZ ;  /* 0x0003300011117890 */ /* 0x000fe2000fffe03f */
[----:B------:R-:W-:Y:S01]  /*1130*/  SEL R5, R5, RZ, P2 ;  /* 0x000000ff05057207 */ /* 0x000fe20001000000 */
[----:B------:R-:W-:Y:S01]  /*1140*/  USHF.L.U32 UR19, UR19, 0x8, URZ ;  /* 0x0000000813137899 */ /* 0x000fe2000800063f */
[----:B------:R-:W-:Y:S01]  /*1150*/  SEL R6, RZ, 0x1, !P1 ;  /* 0x00000001ff067807 */ /* 0x000fe20004800000 */
[----:B------:R-:W-:Y:S01]  /*1160*/  UIADD3 UR16, UR32, 0x3000, URZ ;  /* 0x0000300020107890 */ /* 0x000fe2000fffe03f */
[----:B------:R-:W-:Y:S01]  /*1170*/  ISETP.NE.AND P2, PT, R17, RZ, PT ;  /* 0x000000ff1100720c */ /* 0x000fe20003f45270 */
[----:B------:R-:W-:-:S02]  /*1180*/  UIADD3 UR8, UR32, 0x7000, URZ ;  /* 0x0000700020087890 */ /* 0x000fc4000fffe03f */
[----:B------:R-:W-:Y:S01]  /*1190*/  UIADD3 UR32, UR32, 0xb000, URZ ;  /* 0x0000b00020207890 */ /* 0x000fe2000fffe03f */
[----:B------:R-:W-:Y:S01]  /*11a0*/  UMOV UR20, UR36 ;  /* 0x0000002400147c82 */ /* 0x000fe20008000000 */
[----:B------:R-:W-:Y:S01]  /*11b0*/  UMOV UR21, UR37 ;  /* 0x0000002500157c82 */ /* 0x000fe20008000000 */
[----:B------:R-:W-:Y:S01]  /*11c0*/  UMOV UR10, 0x20 ;  /* 0x00000020000a7882 */ /* 0x000fe20000000000 */
[----:B------:R-:W-:Y:S01]  /*11d0*/  UMOV UR12, UR36 ;  /* 0x00000024000c7c82 */ /* 0x000fe20008000000 */
[----:B------:R-:W-:Y:S01]  /*11e0*/  UMOV UR13, UR37 ;  /* 0x00000025000d7c82 */ /* 0x000fe20008000000 */
[----:B------:R-:W-:Y:S01]  /*11f0*/  UMOV UR9, UR17 ;  /* 0x0000001100097c82 */ /* 0x000fe20008000000 */
[----:B------:R-:W-:Y:S01]  /*1200*/  UMOV UR11, UR19 ;  /* 0x00000013000b7c82 */ /* 0x000fe20008000000 */
[----:B-1----:R-:W-:Y:S01]  /*1210*/  LEA R2, R3, R0, 0x18 ;  /* 0x0000000003027211 */ /* 0x002fe200078ec0ff */
[----:B------:R-:W-:Y:S01]  /*1220*/  UMOV UR34, 0x40 ;  /* 0x0000004000227882 */ /* 0x000fe20000000000 */
[----:B------:R-:W-:Y:S01]  /*1230*/  SHF.L.U32 R0, R6, 0x1f, RZ ;  /* 0x0000001f06007819 */ /* 0x000fe200000006ff */
[----:B------:R-:W-:Y:S01]  /*1240*/  UMOV UR33, UR17 ;  /* 0x0000001100217c82 */ /* 0x000fe20008000000 */
[----:B------:R-:W-:Y:S01]  /*1250*/  LEA R3, R5, R2, 0x3 ;  /* 0x0000000205037211 */ /* 0x000fe200078e18ff */
[----:B------:R1:W-:Y:S01]  /*1260*/  UTMALDG.4D [UR16], [UR4], desc[UR6] ;  /* 0x00000610040075b4 */ /* 0x0003e20008019000 */
[----:B------:R-:W-:Y:S01]  /*1270*/  UMOV UR35, UR19 ;  /* 0x0000001300237c82 */ /* 0x000fe20008000000 */
[----:B------:R1:W-:Y:S01]  /*1280*/  UTMALDG.4D [UR8], [UR4], desc[UR6] ;  /* 0x00000608040075b4 */ /* 0x0003e20008019000 */
[----:B------:R1:W-:Y:S01]  /*1290*/  UTMALDG.4D [UR32], [UR4], desc[UR6] ;  /* 0x00000620040075b4 */ /* 0x0003e20008019000 */
[----:B------:R-:W2:Y:S02]  /*12a0*/  SYNCS.PHASECHK.TRANS64.TRYWAIT P1, [R3+URZ+0x33020], R0 ;  /* 0x03302000030075a7 */ /* 0x000ea4000802017f */
[----:B-12---:R-:W-:Y:S05]  /*12b0*/  @!P1 BRA `(.L_x_19) ;  /* 0x000000bc00549947 */ /* 0x006fea0003800000 */
.L_x_65:
[----:B------:R-:W-:Y:S05]  /*12c0*/  @P2 BRA `(.L_x_20) ;  /* 0x0000000000142947 */ /* 0x000fea0003800000 */
[----:B------:R-:W-:Y:S02]  /*12d0*/  ISETP.NE.AND P1, PT, R4, RZ, PT ;  /* 0x000000ff0400720c */ /* 0x000fe40003f25270 */
[----:B-1----:R-:W-:-:S04]  /*12e0*/  MOV R0, 0xc000 ;  /* 0x0000c00000007802 */ /* 0x002fc80000000f00 */
[----:B------:R2:W-:Y:S07]  /*12f0*/  SYNCS.ARRIVE.TRANS64 RZ, [R3+URZ+0x33000], R0 ;  /* 0x0330000003ff79a7 */ /* 0x0005ee000800003f */
[----:B------:R-:W-:Y:S05]  /*1300*/  @!P1 BRA `(.L_x_20) ;  /* 0x0000000000049947 */ /* 0x000fea0003800000 */
[----:B------:R-:W-:Y:S01]  /*1310*/  BPT.TRAP 0x1 ;  /* 0x000000040000795c */ /* 0x000fe20000300000 */
.L_x_20:
[----:B------:R-:W-:Y:S01]  /*1320*/  IMAD R2, R5, 0xc000, R2 ;  /* 0x0000c00005027824 */ /* 0x000fe200078e0202 */
[----:B------:R-:W-:Y:S01]  /*1330*/  R2UR UR17, R3 ;  /* 0x00000000031172ca */ /* 0x000fe200000e0000 */
[----:B------:R-:W-:Y:S01]  /*1340*/  ULDC.64 UR4, c[0x0][0x198] ;  /* 0x0000660000047ab9 */ /* 0x000fe20000000a00 */
[----:B------:R-:W-:Y:S01]  /*1350*/  R2UR UR19, R8 ;  /* 0x00000000081372ca */ /* 0x000fe200000e0000 */
        /* <DEDUP_REMOVED lines=11> */
[C---:B------:R-:W-:Y:S01]  /*1410*/  ISETP.NE.AND P1, PT, R5.reuse, 0x4, PT ;  /* 0x000000040500780c */ /* 0x040fe20003f25270 */
[----:B------:R-:W-:Y:S01]  /*1420*/  USHF.L.U32 UR19, UR19, 0x8, URZ ;  /* 0x0000000813137899 */ /* 0x000fe2000800063f */
[----:B------:R-:W-:Y:S01]  /*1430*/  IADD3 R8, R8, 0x1, RZ ;  /* 0x0000000108087810 */ /* 0x000fe20007ffe0ff */
[----:B------:R-:W-:Y:S01]  /*1440*/  UIADD3 UR16, UR32, 0x3000, URZ ;  /* 0x0000300020107890 */ /* 0x000fe2000fffe03f */
[----:B-12---:R-:W-:Y:S01]  /*1450*/  SEL R3, RZ, 0x1, P1 ;  /* 0x00000001ff037807 */ /* 0x006fe20000800000 */
[----:B------:R-:W-:Y:S01]  /*1460*/  UIADD3 UR8, UR32, 0x7000, URZ ;  /* 0x0000700020087890 */ /* 0x000fe2000fffe03f */
[----:B------:R-:W-:Y:S01]  /*1470*/  SEL R5, R5, RZ, P1 ;  /* 0x000000ff05057207 */ /* 0x000fe20000800000 */
[----:B------:R-:W-:Y:S01]  /*1480*/  UIADD3 UR32, UR32, 0xb000, URZ ;  /* 0x0000b00020207890 */ /* 0x000fe2000fffe03f */
[----:B------:R-:W-:Y:S01]  /*1490*/  LOP3.LUT R6, R6, R3, RZ, 0x3c, !PT ;  /* 0x0000000306067212 */ /* 0x000fe200078e3cff */
        /* <DEDUP_REMOVED lines=8> */
[----:B------:R3:W-:Y:S01]  /*1520*/  UTMALDG.4D [UR8], [UR4], desc[UR6] ;  /* 0x00000608040075b4 */ /* 0x0007e20008019000 */
[----:B------:R3:W-:Y:S02]  /*1530*/  UTMALDG.4D [UR32], [UR4], desc[UR6] ;  /* 0x00000620040075b4 */ /* 0x0007e40008019000 */
[----:B---3--:R-:W-:Y:S01]  /*1540*/  NOP ;  /* 0x0000000000007918 */ /* 0x008fe20000000000 */
.L_x_16:
[----:B------:R-:W-:-:S07]  /*1550*/  IADD3 R7, R7, -0x4, RZ ;  /* 0xfffffffc07077810 */ /* 0x000fce0007ffe0ff */
.L_x_10:
[----:B------:R-:W-:Y:S05]  /*1560*/  BSYNC B0 ;  /* 0x0000000000007941 */ /* 0x000fea0003800000 */
.L_x_9:
[----:B-12---:R-:W1:Y:S01]  /*1570*/  S2R R3, SR_CgaCtaId ;  /* 0x0000000000037919 */ /* 0x006e620000008800 */
[----:B------:R-:W-:Y:S02]  /*1580*/  MOV R2, 0x400 ;  /* 0x0000040000027802 */ /* 0x000fe40000000f00 */
[----:B------:R-:W-:Y:S02]  /*1590*/  SHF.L.U32 R19, RZ, 0x1f, RZ ;  /* 0x0000001fff137819 */ /* 0x000fe400000006ff */
[----:B-1----:R-:W-:-:S04]  /*15a0*/  LEA R2, R3, R2, 0x18 ;  /* 0x0000000203027211 */ /* 0x002fc800078ec0ff */
[----:B------:R-:W1:Y:S02]  /*15b0*/  SYNCS.PHASECHK.TRANS64.TRYWAIT P1, [R2+URZ+0x33040], R19 ;  /* 0x03304013020075a7 */ /* 0x000e64000802017f */
[----:B-1----:R-:W-:Y:S05]  /*15c0*/  @!P1 BRA `(.L_x_21) ;  /* 0x000000b800a49947 */ /* 0x002fea0003800000 */
.L_x_66:
[----:B------:R-:W2:Y:S01]  /*15d0*/  SYNCS.PHASECHK.TRANS64.TRYWAIT P1, [R2+URZ+0x33000], R19 ;  /* 0x03300013020075a7 */ /* 0x000ea2000802017f */
[----:B------:R-:W-:Y:S01]  /*15e0*/  MOV R4, RZ ;  /* 0x000000ff00047202 */ /* 0x000fe20000000f00 */
[----:B--2---:R-:W-:Y:S06]  /*15f0*/  @!P1 BRA `(.L_x_22) ;  /* 0x000000b800ac9947 */ /* 0x004fec0003800000 */
.L_x_67:
[----:B------:R-:W-:Y:S05]  /*1600*/  WARPSYNC.ALL ;  /* 0x0000000000007948 */ /* 0x000fea0003800000 */
[C---:B------:R-:W-:Y:S01]  /*1610*/  R2UR UR15, R2.reuse ;  /* 0x00000000020f72ca */ /* 0x040fe200000e0000 */
[----:B------:R-:W-:Y:S01]  /*1620*/  WARPGROUP.ARRIVE ;  /* 0x00000000000079c5 */ /* 0x000fe20000000000 */
[----:B------:R-:W-:Y:S01]  /*1630*/  R2UR UR4, R2 ;  /* 0x00000000020472ca */ /* 0x000fe200000e0000 */
[----:B------:R-:W-:Y:S01]  /*1640*/  UMOV UR57, 0x80000020 ;  /* 0x8000002000397882 */ /* 0x000fe20000000000 */
[----:B------:R-:W-:Y:S01]  /*1650*/  UMOV UR23, 0x80000020 ;  /* 0x8000002000177882 */ /* 0x000fe20000000000 */
[----:B------:R-:W-:Y:S01]  /*1660*/  UMOV UR21, UR57 ;  /* 0x0000003900157c82 */ /* 0x000fe20008000000 */
[----:B------:R-:W-:Y:S01]  /*1670*/  UMOV UR53, 0x80000020 ;  /* 0x8000002000357882 */ /* 0x000fe20000000000 */
[----:B------:R-:W-:Y:S01]  /*1680*/  UMOV UR55, 0x80000020 ;  /* 0x8000002000377882 */ /* 0x000fe20000000000 */
[----:B------:R-:W-:Y:S01]  /*1690*/  UMOV UR49, 0x80000020 ;  /* 0x8000002000317882 */ /* 0x000fe20000000000 */
[----:B------:R-:W-:Y:S01]  /*16a0*/  UMOV UR51, 0x80000020 ;  /* 0x8000002000337882 */ /* 0x000fe20000000000 */
[----:B------:R-:W-:Y:S01]  /*16b0*/  UMOV UR45, 0x80000020 ;  /* 0x80000020002d7882 */ /* 0x000fe20000000000 */
[----:B------:R-:W-:Y:S01]  /*16c0*/  UMOV UR47, 0x80000020 ;  /* 0x80000020002f7882 */ /* 0x000fe20000000000 */
[----:B------:R-:W-:Y:S01]  /*16d0*/  UMOV UR5, 0x80000020 ;  /* 0x8000002000057882 */ /* 0x000fe20000000000 */
[----:B------:R-:W-:-:S02]  /*16e0*/  UIADD3 UR15, UR15, 0x3000, URZ ;  /* 0x000030000f0f7890 */ /* 0x000fc4000fffe03f */
[----:B------:R-:W-:Y:S02]  /*16f0*/  USHF.R.U32.HI UR4, URZ, 0x4, UR4 ;  /* 0x000000043f047899 */ /* 0x000fe40008011604 */
[----:B------:R-:W-:Y:S02]  /*1700*/  USHF.R.U32.HI UR15, URZ, 0x4, UR15 ;  /* 0x000000043f0f7899 */ /* 0x000fe4000801160f */
[----:B------:R-:W-:Y:S02]  /*1710*/  ULOP3.LUT UR4, UR4, 0x3fff, URZ, 0xc0, !UPT ;  /* 0x00003fff04047892 */ /* 0x000fe4000f8ec03f */
[----:B------:R-:W-:Y:S02]  /*1720*/  ULOP3.LUT UR15, UR15, 0x3fff, URZ, 0xc0, !UPT ;  /* 0x00003fff0f0f7892 */ /* 0x000fe4000f8ec03f */
[----:B------:R-:W-:Y:S02]  /*1730*/  ULOP3.LUT UR56, UR4, 0x10000, URZ, 0xfc, !UPT ;  /* 0x0001000004387892 */ /* 0x000fe4000f8efc3f */
[----:B------:R-:W-:-:S02]  /*1740*/  ULOP3.LUT UR22, UR15, 0x10000, URZ, 0xfc, !UPT ;  /* 0x000100000f167892 */ /* 0x000fc4000f8efc3f */
[----:B------:R-:W-:Y:S02]  /*1750*/  UIADD3 UR52, UR56, 0x2, URZ ;  /* 0x0000000238347890 */ /* 0x000fe4000fffe03f */
[----:B------:R-:W-:Y:S01]  /*1760*/  UIADD3 UR54, UR22, 0x2, URZ ;  /* 0x0000000216367890 */ /* 0x000fe2000fffe03f */
[----:B------:R-:W-:Y:S01]  /*1770*/  UMOV UR20, UR56 ;  /* 0x0000003800147c82 */ /* 0x000fe20008000000 */
[----:B------:R-:W-:-:S03]  /*1780*/  UIADD3 UR48, UR56, 0x100, URZ ;  /* 0x0000010038307890 */ /* 0x000fc6000fffe03f */
[----:B------:R-:W-:Y:S01]  /*1790*/  HGMMA.64x256x16.F32.BF16 R24, gdesc[UR20], RZ, !UPT, gsb0 ;  /* 0x03e00000141879f0 */ /* 0x000fe2000c0018ff */
[----:B------:R-:W-:Y:S02]  /*17a0*/  UIADD3 UR50, UR22, 0x400, URZ ;  /* 0x0000040016327890 */ /* 0x000fe4000fffe03f */
[----:B------:R-:W-:Y:S02]  /*17b0*/  UIADD3 UR44, UR56, 0x102, URZ ;  /* 0x00000102382c7890 */ /* 0x000fe4000fffe03f */
[----:B------:R-:W-:Y:S02]  /*17c0*/  UIADD3 UR46, UR22, 0x402, URZ ;  /* 0x00000402162e7890 */ /* 0x000fe4000fffe03f */
[----:B------:R-:W-:Y:S02]  /*17d0*/  UIADD3 UR4, UR56, 0x200, URZ ;  /* 0x0000020038047890 */ /* 0x000fe4000fffe03f */
[----:B------:R-:W-:Y:S01]  /*17e0*/  UIADD3 UR6, UR22, 0x800, URZ ;  /* 0x0000080016067890 */ /* 0x000fe2000fffe03f */
[----:B------:R-:W-:Y:S01]  /*17f0*/  UMOV UR7, 0x80000020 ;  /* 0x8000002000077882 */ /* 0x000fe20000000000 */
[----:B------:R-:W-:-:S02]  /*1800*/  UIADD3 UR40, UR56, 0x202, URZ ;  /* 0x0000020238287890 */ /* 0x000fc4000fffe03f */
[----:B------:R-:W-:Y:S01]  /*1810*/  UIADD3 UR42, UR22, 0x802, URZ ;  /* 0x00000802162a7890 */ /* 0x000fe2000fffe03f */
[----:B------:R-:W-:Y:S01]  /*1820*/  UMOV UR41, 0x80000020 ;  /* 0x8000002000297882 */ /* 0x000fe20000000000 */
[----:B------:R-:W-:Y:S01]  /*1830*/  UMOV UR43, 0x80000020 ;  /* 0x80000020002b7882 */ /* 0x000fe20000000000 */
[----:B------:R-:W-:Y:S01]  /*1840*/  ULDC UR29, c[0x0][0x604] ;  /* 0x00018100001d7ab9 */ /* 0x000fe20000000800 */
        /* <DEDUP_REMOVED lines=31> */
[----:B------:R-:W-:-:S02]  /*1a40*/  WARPGROUP.DEPBAR.LE gsb0, 0x0 ;  /* 0x00008000000079c5 */ /* 0x000fc40000010000 */
[----:B------:R-:W-:-:S06]  /*1a50*/  WARPGROUP.ARRIVE ;  /* 0x00000000000079c5 */ /* 0x000fcc0000000000 */
[----:B------:R-:W-:Y:S01]  /*1a60*/  HGMMA.64x256x16.F32.BF16 R24, gdesc[UR52], R24, gsb0 ;  /* 0x03e00000341879f0 */ /* 0x000fe20008001818 */
[----:B------:R-:W-:Y:S01]  /*1a70*/  ULDC UR55, c[0x0][0x604] ;  /* 0x0001810000377ab9 */ /* 0x000fe20000000800 */
[----:B------:R-:W-:Y:S01]  /*1a80*/  ULDC UR54, c[0x0][0x604] ;  /* 0x0001810000367ab9 */ /* 0x000fe20000000800 */
[----:B------:R-:W-:Y:S02]  /*1a90*/  WARPGROUP.DEPBAR.LE gsb0, 0x0 ;  /* 0x00008000000079c5 */ /* 0x000fe40000010000 */
[----:B------:R-:W-:-:S15]  /*1aa0*/  WARPGROUP.ARRIVE ;  /* 0x00000000000079c5 */ /* 0x000fde0000000000 */
[----:B------:R-:W-:-:S08]  /*1ab0*/  NOP ;  /* 0x0000000000007918 */ /* 0x000fd00000000000 */
        /* <DEDUP_REMOVED lines=22> */
[----:B------:R-:W-:Y:S01]  /*1c20*/  FMNMX R3, R24, R25, !PT ;  /* 0x0000001918037209 */ /* 0x000fe20007800000 */
[----:B------:R-:W3:Y:S01]  /*1c30*/  SYNCS.PHASECHK.TRANS64.TRYWAIT P6, [R2+URZ+0x33008], R19 ;  /* 0x03300813020075a7 */ /* 0x000ee200080c017f */
[----:B------:R-:W-:Y:S02]  /*1c40*/  FMNMX R11, R26, R27, !PT ;  /* 0x0000001b1a0b7209 */ /* 0x000fe40007800000 */
[----:B------:R-:W-:Y:S02]  /*1c50*/  FMNMX R0, R28, R3, !PT ;  /* 0x000000031c007209 */ /* 0x000fe40007800000 */
[----:B------:R-:W-:-:S02]  /*1c60*/  FMNMX R12, R30, R11, !PT ;  /* 0x0000000b1e0c7209 */ /* 0x000fc40007800000 */
[----:B------:R-:W-:Y:S02]  /*1c70*/  FMNMX R3, R29, R0, !PT ;  /* 0x000000001d037209 */ /* 0x000fe40007800000 */
[----:B------:R-:W-:Y:S02]  /*1c80*/  FMNMX R11, R31, R12, !PT ;  /* 0x0000000c1f0b7209 */ /* 0x000fe40007800000 */
[----:B------:R-:W-:Y:S02]  /*1c90*/  FMNMX R0, R32, R3, !PT ;  /* 0x0000000320007209 */ /* 0x000fe40007800000 */
        /* <DEDUP_REMOVED lines=118> */
[----:B------:R-:W-:-:S03]  /*2400*/  FMNMX R12, R151, R12, !PT ;  /* 0x0000000c970c7209 */ /* 0x000fc60007800000 */
[----:B------:R-:W4:Y:S04]  /*2410*/  SHFL.BFLY PT, R0, R11, 0x1, 0x1f ;  /* 0x0c201f000b007f89 */ /* 0x000f2800000e0000 */
[----:B------:R-:W5:Y:S01]  /*2420*/  SHFL.BFLY PT, R3, R12, 0x1, 0x1f ;  /* 0x0c201f000c037f89 */ /* 0x000f6200000e0000 */
[----:B----4-:R-:W-:Y:S02]  /*2430*/  FMNMX R13, R11, R0, !PT ;  /* 0x000000000b0d7209 */ /* 0x010fe40007800000 */
[----:B-----5:R-:W-:-:S03]  /*2440*/  FMNMX R14, R12, R3, !PT ;  /* 0x000000030c0e7209 */ /* 0x020fc60007800000 */
[----:B------:R-:W4:Y:S04]  /*2450*/  SHFL.BFLY PT, R0, R13, 0x2, 0x1f ;  /* 0x0c401f000d007f89 */ /* 0x000f2800000e0000 */
[----:B------:R-:W5:Y:S01]  /*2460*/  SHFL.BFLY PT, R21, R14, 0x2, 0x1f ;  /* 0x0c401f000e157f89 */ /* 0x000f6200000e0000 */
[----:B----4-:R-:W-:-:S04]  /*2470*/  FMNMX R3, R13, R0, !PT ;  /* 0x000000000d037209 */ /* 0x010fc80007800000 */
[C---:B------:R-:W-:Y:S02]  /*2480*/  FSETP.NEU.AND P1, PT, R3.reuse, -INF , PT ;  /* 0xff8000000300780b */ /* 0x040fe40003f2d000 */
[----:B-----5:R-:W-:Y:S02]  /*2490*/  FMNMX R0, R14, R21, !PT ;  /* 0x000000150e007209 */ /* 0x020fe40007800000 */
[----:B------:R-:W-:Y:S02]  /*24a0*/  FSEL R11, R3, RZ, P1 ;  /* 0x000000ff030b7208 */ /* 0x000fe40000800000 */
[----:B------:R-:W-:-:S03]  /*24b0*/  FSETP.NEU.AND P1, PT, R0, -INF , PT ;  /* 0xff8000000000780b */ /* 0x000fc60003f2d000 */
[----:B------:R-:W-:Y:S01]  /*24c0*/  FMUL R11, R11, UR29 ;  /* 0x0000001d0b0b7c20 */ /* 0x000fe20008400000 */
[----:B------:R-:W-:-:S03]  /*24d0*/  ULDC UR29, c[0x0][0x604] ;  /* 0x00018100001d7ab9 */ /* 0x000fc60000000800 */
[--C-:B------:R-:W-:Y:S01]  /*24e0*/  FFMA R12, R25, UR27, -R11.reuse ;  /* 0x0000001b190c7c23 */ /* 0x100fe2000800080b */
[--C-:B------:R-:W-:Y:S01]  /*24f0*/  FFMA R24, R24, UR28, -R11.reuse ;  /* 0x0000001c18187c23 */ /* 0x100fe2000800080b */
[--C-:B------:R-:W-:Y:S01]  /*2500*/  FFMA R13, R28, UR26, -R11.reuse ;  /* 0x0000001a1c0d7c23 */ /* 0x100fe2000800080b */
[--C-:B------:R-:W-:Y:S01]  /*2510*/  FFMA R14, R29, UR25, -R11.reuse ;  /* 0x000000191d0e7c23 */ /* 0x100fe2000800080b */
[--C-:B------:R-:W-:Y:S01]  /*2520*/  FFMA R32, R32, UR24, -R11.reuse ;  /* 0x0000001820207c23 */ /* 0x100fe2000800080b */
[----:B------:R-:W-:Y:S01]  /*2530*/  FSETP.GEU.AND P5, PT, R12, -126, PT ;  /* 0xc2fc00000c00780b */ /* 0x000fe20003fae000 */
[--C-:B------:R-:W-:Y:S01]  /*2540*/  FFMA R33, R33, UR23, -R11.reuse ;  /* 0x0000001721217c23 */ /* 0x100fe2000800080b */
[----:B------:R-:W-:Y:S01]  /*2550*/  FSETP.GEU.AND P4, PT, R24, -126, PT ;  /* 0xc2fc00001800780b */ /* 0x000fe20003f8e000 */
[--C-:B------:R-:W-:Y:S01]  /*2560*/  FFMA R36, R36, UR21, -R11.reuse ;  /* 0x0000001524247c23 */ /* 0x100fe2000800080b */
        /* <DEDUP_REMOVED lines=78> */
[----:B------:R-:W-:Y:S01]  /*2a50*/  FFMA R149, R149, UR7, -R11 ;  /* 0x0000000795957c23 */ /* 0x000fe2000800080b */
[----:B------:R-:W-:Y:S01]  /*2a60*/  FSEL R11, R0, RZ, P1 ;  /* 0x000000ff000b7208 */ /* 0x000fe20000800000 */
[----:B------:R-:W-:Y:S01]  /*2a70*/  @!P5 FMUL R12, R12, 0.5 ;  /* 0x3f0000000c0cd820 */ /* 0x000fe20000400000 */
[----:B------:R-:W-:Y:S01]  /*2a80*/  @!P4 FMUL R24, R24, 0.5 ;  /* 0x3f0000001818c820 */ /* 0x000fe20000400000 */
[----:B------:R-:W-:Y:S01]  /*2a90*/  ULDC UR29, c[0x0][0x604] ;  /* 0x00018100001d7ab9 */ /* 0x000fe20000000800 */
[----:B------:R-:W-:Y:S01]  /*2aa0*/  FSETP.GEU.AND P2, PT, R13, -126, PT ;  /* 0xc2fc00000d00780b */ /* 0x000fe20003f4e000 */
[----:B------:R-:W-:Y:S01]  /*2ab0*/  FMUL R22, R11, UR29 ;  /* 0x0000001d0b167c20 */ /* 0x000fe20008400000 */
[----:B------:R-:W-:Y:S01]  /*2ac0*/  ULDC UR28, c[0x0][0x604] ;  /* 0x00018100001c7ab9 */ /* 0x000fe20000000800 */
[----:B------:R4:W5:Y:S01]  /*2ad0*/  MUFU.EX2 R11, R24 ;  /* 0x00000018000b7308 */ /* 0x0009620000000800 */
[----:B------:R-:W-:Y:S01]  /*2ae0*/  ULDC UR27, c[0x0][0x604] ;  /* 0x00018100001b7ab9 */ /* 0x000fe20000000800 */
[----:B------:R-:W-:Y:S01]  /*2af0*/  ULDC UR26, c[0x0][0x604] ;  /* 0x00018100001a7ab9 */ /* 0x000fe20000000800 */
[----:B------:R-:W-:Y:S01]  /*2b00*/  ULDC UR25, c[0x0][0x604] ;  /* 0x0001810000197ab9 */ /* 0x000fe20000000800 */
[--C-:B------:R-:W-:Y:S01]  /*2b10*/  FFMA R18, R26, UR28, -R22.reuse ;  /* 0x0000001c1a127c23 */ /* 0x100fe20008000816 */
[--C-:B------:R-:W-:Y:S01]  /*2b20*/  FFMA R21, R27, UR27, -R22.reuse ;  /* 0x0000001b1b157c23 */ /* 0x100fe20008000816 */
[--C-:B------:R-:W-:Y:S01]  /*2b30*/  FFMA R20, R30, UR26, -R22.reuse ;  /* 0x0000001a1e147c23 */ /* 0x100fe20008000816 */
[--C-:B------:R-:W-:Y:S01]  /*2b40*/  FFMA R23, R31, UR25, -R22.reuse ;  /* 0x000000191f177c23 */ /* 0x100fe20008000816 */
[----:B------:R-:W1:Y:S01]  /*2b50*/  MUFU.EX2 R12, R12 ;  /* 0x0000000c000c7308 */ /* 0x000e620000000800 */
[----:B----4-:R-:W-:Y:S01]  /*2b60*/  P2R R24, PR, RZ, 0x4 ;  /* 0x00000004ff187803 */ /* 0x010fe20000000000 */
[----:B------:R-:W-:Y:S01]  /*2b70*/  @!P2 FMUL R13, R13, 0.5 ;  /* 0x3f0000000d0da820 */ /* 0x000fe20000400000 */
[----:B------:R-:W-:Y:S01]  /*2b80*/  FSETP.GEU.AND P1, PT, R14, -126, PT ;  /* 0xc2fc00000e00780b */ /* 0x000fe20003f2e000 */
[----:B------:R-:W-:Y:S01]  /*2b90*/  ULDC UR24, c[0x0][0x604] ;  /* 0x0001810000187ab9 */ /* 0x000fe20000000800 */
[----:B------:R-:W-:Y:S01]  /*2ba0*/  FSETP.GEU.AND P2, PT, R18, -126, PT ;  /* 0xc2fc00001200780b */ /* 0x000fe20003f4e000 */
[----:B------:R-:W-:Y:S01]  /*2bb0*/  ULDC UR23, c[0x0][0x604] ;  /* 0x0001810000177ab9 */ /* 0x000fe20000000800 */
[----:B------:R-:W-:Y:S01]  /*2bc0*/  FSETP.GEU.AND P3, PT, R21, -126, PT ;  /* 0xc2fc00001500780b */ /* 0x000fe20003f6e000 */
[----:B------:R-:W4:Y:S01]  /*2bd0*/  MUFU.EX2 R13, R13 ;  /* 0x0000000d000d7308 */ /* 0x000f220000000800 */
[----:B-----5:R-:W-:Y:S01]  /*2be0*/  @!P4 FMUL R11, R11, R11 ;  /* 0x0000000b0b0bc220 */ /* 0x020fe20000400000 */
[----:B------:R-:W-:Y:S01]  /*2bf0*/  FSETP.GEU.AND P4, PT, R20, -126, PT ;  /* 0xc2fc00001400780b */ /* 0x000fe20003f8e000 */
[----:B------:R-:W-:Y:S01]  /*2c00*/  ULDC UR21, c[0x0][0x604] ;  /* 0x0001810000157ab9 */ /* 0x000fe20000000800 */
[----:B------:R-:W-:Y:S01]  /*2c10*/  ULDC UR20, c[0x0][0x604] ;  /* 0x0001810000147ab9 */ /* 0x000fe20000000800 */
[----:B------:R-:W-:Y:S01]  /*2c20*/  ULDC UR19, c[0x0][0x604] ;  /* 0x0001810000137ab9 */ /* 0x000fe20000000800 */
[----:B------:R-:W-:Y:S01]  /*2c30*/  ULDC UR18, c[0x0][0x604] ;  /* 0x0001810000127ab9 */ /* 0x000fe20000000800 */
[----:B------:R-:W-:Y:S01]  /*2c40*/  ULDC UR61, c[0x0][0x604] ;  /* 0x00018100003d7ab9 */ /* 0x000fe20000000800 */
[----:B------:R-:W-:Y:S01]  /*2c50*/  @!P1 FMUL R14, R14, 0.5 ;  /* 0x3f0000000e0e9820 */ /* 0x000fe20000400000 */
[----:B-1----:R-:W-:Y:S01]  /*2c60*/  @!P5 FMUL R12, R12, R12 ;  /* 0x0000000c0c0cd220 */ /* 0x002fe20000400000 */
[----:B------:R-:W-:Y:S01]  /*2c70*/  FSETP.GEU.AND P5, PT, R23, -126, PT ;  /* 0xc2fc00001700780b */ /* 0x000fe20003fae000 */
[----:B------:R-:W-:Y:S01]  /*2c80*/  @!P2 FMUL R18, R18, 0.5 ;  /* 0x3f0000001212a820 */ /* 0x000fe20000400000 */
[----:B------:R-:W-:Y:S01]  /*2c90*/  @!P3 FMUL R21, R21, 0.5 ;  /* 0x3f0000001515b820 */ /* 0x000fe20000400000 */
[----:B------:R-:W-:Y:S01]  /*2ca0*/  ULDC UR60, c[0x0][0x604] ;  /* 0x00018100003c7ab9 */ /* 0x000fe20000000800 */
[----:B------:R-:W1:Y:S01]  /*2cb0*/  MUFU.EX2 R14, R14 ;  /* 0x0000000e000e7308 */ /* 0x000e620000000800 */
[----:B------:R-:W-:Y:S01]  /*2cc0*/  @!P4 FMUL R20, R20, 0.5 ;  /* 0x3f0000001414c820 */ /* 0x000fe20000400000 */
[----:B------:R-:W-:Y:S01]  /*2cd0*/  ULDC UR17, c[0x0][0x604] ;  /* 0x0001810000117ab9 */ /* 0x000fe20000000800 */
[----:B------:R-:W-:Y:S01]  /*2ce0*/  ULDC UR16, c[0x0][0x604] ;  /* 0x0001810000107ab9 */ /* 0x000fe20000000800 */
[----:B------:R-:W-:Y:S01]  /*2cf0*/  ULDC UR14, c[0x0][0x604] ;  /* 0x00018100000e7ab9 */ /* 0x000fe20000000800 */
[----:B------:R-:W-:Y:S01]  /*2d00*/  ULDC UR13, c[0x0][0x604] ;  /* 0x00018100000d7ab9 */ /* 0x000fe20000000800 */
[----:B------:R-:W-:Y:S01]  /*2d10*/  ULDC UR12, c[0x0][0x604] ;  /* 0x00018100000c7ab9 */ /* 0x000fe20000000800 */
[----:B------:R-:W-:Y:S01]  /*2d20*/  ULDC UR11, c[0x0][0x604] ;  /* 0x00018100000b7ab9 */ /* 0x000fe20000000800 */
[----:B------:R-:W1:Y:S01]  /*2d30*/  MUFU.EX2 R18, R18 ;  /* 0x0000001200127308 */ /* 0x000e620000000800 */
[----:B------:R-:W-:Y:S01]  /*2d40*/  @!P5 FMUL R23, R23, 0.5 ;  /* 0x3f0000001717d820 */ /* 0x000fe20000400000 */
[----:B------:R-:W-:Y:S01]  /*2d50*/  ULDC UR10, c[0x0][0x604] ;  /* 0x00018100000a7ab9 */ /* 0x000fe20000000800 */
[----:B------:R-:W-:Y:S01]  /*2d60*/  ULDC UR9, c[0x0][0x604] ;  /* 0x0001810000097ab9 */ /* 0x000fe20000000800 */
[----:B------:R-:W-:Y:S01]  /*2d70*/  ULDC UR8, c[0x0][0x604] ;  /* 0x0001810000087ab9 */ /* 0x000fe20000000800 */
[----:B------:R-:W-:Y:S01]  /*2d80*/  ULDC UR7, c[0x0][0x604] ;  /* 0x0001810000077ab9 */ /* 0x000fe20000000800 */
[--C-:B------:R-:W-:Y:S01]  /*2d90*/  FFMA R34, R34, UR24, -R22.reuse ;  /* 0x0000001822227c23 */ /* 0x100fe20008000816 */
[--C-:B------:R-:W-:Y:S01]  /*2da0*/  FFMA R35, R35, UR23, -R22.reuse ;  /* 0x0000001723237c23 */ /* 0x100fe20008000816 */
[----:B------:R-:W1:Y:S01]  /*2db0*/  MUFU.EX2 R21, R21 ;  /* 0x0000001500157308 */ /* 0x000e620000000800 */
[--C-:B------:R-:W-:Y:S01]  /*2dc0*/  FFMA R38, R38, UR21, -R22.reuse ;  /* 0x0000001526267c23 */ /* 0x100fe20008000816 */
[--C-:B------:R-:W-:Y:S01]  /*2dd0*/  FFMA R39, R39, UR20, -R22.reuse ;  /* 0x0000001427277c23 */ /* 0x100fe20008000816 */
[--C-:B------:R-:W-:Y:S01]  /*2de0*/  FFMA R42, R42, UR19, -R22.reuse ;  /* 0x000000132a2a7c23 */ /* 0x100fe20008000816 */
[--C-:B------:R-:W-:Y:S01]  /*2df0*/  FFMA R43, R43, UR18, -R22.reuse ;  /* 0x000000122b2b7c23 */ /* 0x100fe20008000816 */
[--C-:B------:R-:W-:Y:S01]  /*2e00*/  FFMA R46, R46, UR61, -R22.reuse ;  /* 0x0000003d2e2e7c23 */ /* 0x100fe20008000816 */
        /* <DEDUP_REMOVED lines=97> */
[----:B-1-34-:R-:W-:Y:S06]  /*3420*/  @!P6 BRA `(.L_x_23) ;  /* 0x0000009c0034e947 */ /* 0x01afec0003800000 */
.L_x_68:
[----:B------:R-:W-:Y:S01]  /*3430*/  ISETP.NE.AND P6, PT, R24, RZ, PT ;  /* 0x000000ff1800720c */ /* 0x000fe20003fc5270 */
[----:B------:R-:W-:Y:S01]  /*3440*/  @!P1 FMUL R14, R14, R14 ;  /* 0x0000000e0e0e9220 */ /* 0x000fe20000400000 */
[----:B------:R-:W-:Y:S01]  /*3450*/  @!P2 FMUL R18, R18, R18 ;  /* 0x000000121212a220 */ /* 0x000fe20000400000 */
[----:B------:R-:W-:Y:S01]  /*3460*/  @!P3 FMUL R21, R21, R21 ;  /* 0x000000151515b220 */ /* 0x000fe20000400000 */
[----:B------:R-:W-:Y:S01]  /*3470*/  @!P4 FMUL R20, R20, R20 ;  /* 0x000000141414c220 */ /* 0x000fe20000400000 */
[----:B------:R-:W-:Y:S01]  /*3480*/  @!P5 FMUL R23, R23, R23 ;  /* 0x000000171717d220 */ /* 0x000fe20000400000 */
[----:B------:R-:W-:Y:S01]  /*3490*/  ULOP3.LUT UR15, UR15, 0x4000000, URZ, 0xfc, !UPT ;  /* 0x040000000f0f7892 */ /* 0x000fe2000f8efc3f */
[----:B------:R-:W-:Y:S01]  /*34a0*/  F2FP.BF16.F32.PACK_AB R24, R12, R11 ;  /* 0x0000000b0c18723e */ /* 0x000fe200000010ff */
[----:B------:R-:W-:Y:S01]  /*34b0*/  UMOV UR7, 0x80000020 ;  /* 0x8000002000077882 */ /* 0x000fe20000000000 */
[----:B------:R-:W-:Y:S01]  /*34c0*/  F2FP.BF16.F32.PACK_AB R25, R21, R18 ;  /* 0x000000121519723e */ /* 0x000fe200000010ff */
[----:B------:R-:W-:Y:S01]  /*34d0*/  UIADD3 UR6, UR15, 0xc00, URZ ;  /* 0x00000c000f067890 */ /* 0x000fe2000fffe03f */
[----:B------:R-:W-:-:S02]  /*34e0*/  F2FP.BF16.F32.PACK_AB R27, R23, R20 ;  /* 0x00000014171b723e */ /* 0x000fc400000010ff */
[----:B------:R-:W-:Y:S01]  /*34f0*/  @!P6 FMUL R13, R13, R13 ;  /* 0x0000000d0d0de220 */ /* 0x000fe20000400000 */
[----:B------:R-:W-:Y:S02]  /*3500*/  FSETP.GEU.AND P6, PT, R32, -126, PT ;  /* 0xc2fc00002000780b */ /* 0x000fe40003fce000 */
[----:B------:R-:W-:Y:S02]  /*3510*/  FSETP.GEU.AND P5, PT, R33, -126, PT ;  /* 0xc2fc00002100780b */ /* 0x000fe40003fae000 */
[----:B------:R-:W-:Y:S02]  /*3520*/  F2FP.BF16.F32.PACK_AB R26, R14, R13 ;  /* 0x0000000d0e1a723e */ /* 0x000fe400000010ff */
[----:B------:R-:W-:Y:S02]  /*3530*/  FSETP.GEU.AND P2, PT, R36, -126, PT ;  /* 0xc2fc00002400780b */ /* 0x000fe40003f4e000 */
[----:B------:R-:W-:Y:S01]  /*3540*/  WARPGROUP.ARRIVE ;  /* 0x00000000000079c5 */ /* 0x000fe20000000000 */
[----:B------:R-:W-:-:S02]  /*3550*/  FSETP.GEU.AND P1, PT, R37, -126, PT ;  /* 0xc2fc00002500780b */ /* 0x000fc40003f2e000 */
[----:B------:R-:W-:Y:S02]  /*3560*/  FSETP.GEU.AND P4, PT, R34, -126, PT ;  /* 0xc2fc00002200780b */ /* 0x000fe40003f8e000 */
[----:B------:R-:W-:Y:S01]  /*3570*/  @!P6 FMUL R32, R32, 0.5 ;  /* 0x3f0000002020e820 */ /* 0x000fe20000400000 */
[----:B------:R-:W-:Y:S01]  /*3580*/  HGMMA.64x96x16.F32.BF16 R152, R24, gdesc[UR4].tnspB, RZ, !UPT, gsb0 ;  /* 0x4160000418987df0 */ /* 0x000fe2000c0018ff */
[----:B------:R-:W-:Y:S01]  /*3590*/  @!P5 FMUL R33, R33, 0.5 ;  /* 0x3f0000002121d820 */ /* 0x000fe20000400000 */
[----:B------:R-:W-:Y:S01]  /*35a0*/  FSETP.GEU.AND P3, PT, R35, -126, PT ;  /* 0xc2fc00002300780b */ /* 0x000fe20003f6e000 */
[----:B------:R-:W-:Y:S02]  /*35b0*/  UIADD3 UR6, UR15, 0xc40, URZ ;  /* 0x00000c400f067890 */ /* 0x000fe4000fffe03f */
[----:B------:R-:W3:Y:S01]  /*35c0*/  MUFU.EX2 R32, R32 ;  /* 0x0000002000207308 */ /* 0x000ee20000000800 */
[----:B------:R-:W-:Y:S01]  /*35d0*/  @!P2 FMUL R36, R36, 0.5 ;  /* 0x3f0000002424a820 */ /* 0x000fe20000400000 */
[----:B------:R-:W-:Y:S01]  /*35e0*/  UMOV UR7, 0x80000020 ;  /* 0x8000002000077882 */ /* 0x000fe20000000000 */
[----:B------:R-:W-:-:S02]  /*35f0*/  @!P1 FMUL R37, R37, 0.5 ;  /* 0x3f00000025259820 */ /* 0x000fc40000400000 */
[----:B------:R-:W-:-:S03]  /*3600*/  @!P4 FMUL R34, R34, 0.5 ;  /* 0x3f0000002222c820 */ /* 0x000fc60000400000 */
[----:B------:R-:W4:Y:S02]  /*3610*/  MUFU.EX2 R33, R33 ;  /* 0x0000002100217308 */ /* 0x000f240000000800 */
[----:B------:R-:W-:-:S06]  /*3620*/  @!P3 FMUL R35, R35, 0.5 ;  /* 0x3f0000002323b820 */ /* 0x000fcc0000400000 */
[----:B------:R-:W5:Y:S01]  /*3630*/  MUFU.EX2 R36, R36 ;  /* 0x0000002400247308 */ /* 0x000f620000000800 */
[----:B---3--:R-:W-:Y:S01]  /*3640*/  @!P6 FMUL R32, R32, R32 ;  /* 0x000000202020e220 */ /* 0x008fe20000400000 */
[----:B------:R-:W-:-:S06]  /*3650*/  FSETP.GEU.AND P6, PT, R38, -126, PT ;  /* 0xc2fc00002600780b */ /* 0x000fcc0003fce000 */
[----:B------:R-:W3:Y:S01]  /*3660*/  MUFU.EX2 R37, R37 ;  /* 0x0000002500257308 */ /* 0x000ee20000000800 */
[----:B----4-:R-:W-:Y:S01]  /*3670*/  @!P5 FMUL R33, R33, R33 ;  /* 0x000000212121d220 */ /* 0x010fe20000400000 */
[----:B------:R-:W-:-:S05]  /*3680*/  FSETP.GEU.AND P5, PT, R39, -126, PT ;  /* 0xc2fc00002700780b */ /* 0x000fca0003fae000 */
[----:B------:R-:W-:Y:S01]  /*3690*/  @!P6 FMUL R38, R38, 0.5 ;  /* 0x3f0000002626e820 */ /* 0x000fe20000400000 */
[----:B------:R-:W4:Y:S01]  /*36a0*/  MUFU.EX2 R34, R34 ;  /* 0x0000002200227308 */ /* 0x000f220000000800 */
[----:B-----5:R-:W-:Y:S01]  /*36b0*/  @!P2 FMUL R36, R36, R36 ;  /* 0x000000242424a220 */ /* 0x020fe20000400000 */
[----:B------:R-:W-:-:S05]  /*36c0*/  FSETP.GEU.AND P2, PT, R40, -126, PT ;  /* 0xc2fc00002800780b */ /* 0x000fca0003f4e000 */
[----:B------:R-:W-:Y:S01]  /*36d0*/  @!P5 FMUL R39, R39, 0.5 ;  /* 0x3f0000002727d820 */ /* 0x000fe20000400000 */
[----:B-12---:R-:W1:Y:S01]  /*36e0*/  MUFU.EX2 R19, R35 ;  /* 0x0000002300137308 */ /* 0x006e620000000800 */
[----:B---3--:R-:W-:Y:S01]  /*36f0*/  @!P1 FMUL R37, R37, R37 ;  /* 0x0000002525259220 */ /* 0x008fe20000400000 */
[----:B------:R-:W-:-:S05]  /*3700*/  FSETP.GEU.AND P1, PT, R45, -126, PT ;  /* 0xc2fc00002d00780b */ /* 0x000fca0003f2e000 */
[----:B------:R-:W-:Y:S01]  /*3710*/  @!P2 FMUL R40, R40, 0.5 ;  /* 0x3f0000002828a820 */ /* 0x000fe20000400000 */
[----:B------:R-:W2:Y:S01]  /*3720*/  MUFU.EX2 R22, R38 ;  /* 0x0000002600167308 */ /* 0x000ea20000000800 */
[----:B----4-:R-:W-:Y:S01]  /*3730*/  @!P4 FMUL R34, R34, R34 ;  /* 0x000000222222c220 */ /* 0x010fe20000400000 */
[----:B------:R-:W-:-:S05]  /*3740*/  FSETP.GEU.AND P4, PT, R43, -126, PT ;  /* 0xc2fc00002b00780b */ /* 0x000fca0003f8e000 */
[----:B------:R-:W-:Y:S01]  /*3750*/  @!P1 FMUL R45, R45, 0.5 ;  /* 0x3f0000002d2d9820 */ /* 0x000fe20000400000 */
[----:B------:R-:W3:Y:S01]  /*3760*/  MUFU.EX2 R29, R39 ;  /* 0x00000027001d7308 */ /* 0x000ee20000000800 */
[----:B-1----:R-:W-:Y:S01]  /*3770*/  @!P3 FMUL R19, R19, R19 ;  /* 0x000000131313b220 */ /* 0x002fe20000400000 */
[----:B------:R-:W-:-:S05]  /*3780*/  FSETP.GEU.AND P3, PT, R44, -126, PT ;  /* 0xc2fc00002c00780b */ /* 0x000fca0003f6e000 */
[----:B------:R-:W-:Y:S01]  /*3790*/  @!P4 FMUL R43, R43, 0.5 ;  /* 0x3f0000002b2bc820 */ /* 0x000fe20000400000 */
[----:B------:R-:W1:Y:S01]  /*37a0*/  MUFU.EX2 R40, R40 ;  /* 0x0000002800287308 */ /* 0x000e620000000800 */
[----:B--2---:R-:W-:Y:S01]  /*37b0*/  @!P6 FMUL R22, R22, R22 ;  /* 0x000000161616e220 */ /* 0x004fe20000400000 */
[----:B------:R-:W-:-:S05]  /*37c0*/  FSETP.GEU.AND P6, PT, R41, -126, PT ;  /* 0xc2fc00002900780b */ /* 0x000fca0003fce000 */
[----:B------:R-:W-:Y:S01]  /*37d0*/  @!P3 FMUL R44, R44, 0.5 ;  /* 0x3f0000002c2cb820 */ /* 0x000fe20000400000 */
[----:B------:R-:W2:Y:S01]  /*37e0*/  MUFU.EX2 R45, R45 ;  /* 0x0000002d002d7308 */ /* 0x000ea20000000800 */
[----:B---3--:R-:W-:Y:S01]  /*37f0*/  @!P5 FMUL R29, R29, R29 ;  /* 0x0000001d1d1dd220 */ /* 0x008fe20000400000 */
        /* <DEDUP_REMOVED lines=15> */
[----:B------:R-:W-:Y:S02]  /*38f0*/  WARPGROUP.DEPBAR.LE gsb0, 0x0 ;  /* 0x00008000000079c5 */ /* 0x000fe40000010000 */
[----:B------:R-:W-:Y:S01]  /*3900*/  F2FP.BF16.F32.PACK_AB R24, R33, R32 ;  /* 0x000000202118723e */ /* 0x000fe200000010ff */
[----:B-1----:R-:W-:Y:S01]  /*3910*/  @!P6 FMUL R41, R41, R41 ;  /* 0x000000292929e220 */ /* 0x002fe20000400000 */
[----:B------:R-:W-:Y:S02]  /*3920*/  F2FP.BF16.F32.PACK_AB R26, R37, R36 ;  /* 0x00000024251a723e */ /* 0x000fe400000010ff */
[----:B------:R-:W-:Y:S01]  /*3930*/  F2FP.BF16.F32.PACK_AB R25, R19, R34 ;  /* 0x000000221319723e */ /* 0x000fe200000010ff */
[----:B------:R-:W1:Y:S01]  /*3940*/  MUFU.EX2 R28, R46 ;  /* 0x0000002e001c7308 */ /* 0x000e620000000800 */
[----:B------:R-:W-:Y:S01]  /*3950*/  F2FP.BF16.F32.PACK_AB R27, R29, R22 ;  /* 0x000000161d1b723e */ /* 0x000fe200000010ff */
[----:B--2---:R-:W-:Y:S01]  /*3960*/  @!P5 FMUL R42, R42, R42 ;  /* 0x0000002a2a2ad220 */ /* 0x004fe20000400000 */
[----:B------:R-:W-:Y:S01]  /*3970*/  FSETP.GEU.AND P6, PT, R47, -126, PT ;  /* 0xc2fc00002f00780b */ /* 0x000fe20003fce000 */
[----:B------:R-:W-:Y:S01]  /*3980*/  @!P3 FMUL R48, R48, 0.5 ;  /* 0x3f0000003030b820 */ /* 0x000fe20000400000 */
[----:B------:R-:W-:Y:S01]  /*3990*/  WARPGROUP.ARRIVE ;  /* 0x00000000000079c5 */ /* 0x000fe20000000000 */
[----:B------:R-:W-:-:S02]  /*39a0*/  FSETP.GEU.AND P5, PT, R50, -126, PT ;  /* 0xc2fc00003200780b */ /* 0x000fc40003fae000 */
[----:B------:R-:W2:Y:S01]  /*39b0*/  MUFU.EX2 R53, R53 ;  /* 0x0000003500357308 */ /* 0x000ea20000000800 */
[----:B---3--:R-:W-:Y:S01]  /*39c0*/  @!P4 FMUL R31, R31, R31 ;  /* 0x0000001f1f1fc220 */ /* 0x008fe20000400000 */
[----:B------:R-:W-:Y:S01]  /*39d0*/  FSETP.GEU.AND P4, PT, R51, -126, PT ;  /* 0xc2fc00003300780b */ /* 0x000fe20003f8e000 */
[----:B------:R-:W-:Y:S01]  /*39e0*/  HGMMA.64x96x16.F32.BF16 R152, R24, gdesc[UR4].tnspB, R152, gsb0 ;  /* 0x4160000418987df0 */ /* 0x000fe20008001898 */
[----:B------:R-:W-:Y:S01]  /*39f0*/  UIADD3 UR6, UR15, 0xc80, URZ ;  /* 0x00000c800f067890 */ /* 0x000fe2000fffe03f */
[----:B------:R-:W-:-:S03]  /*3a00*/  UMOV UR7, 0x80000020 ;  /* 0x8000002000077882 */ /* 0x000fc60000000000 */
[----:B------:R-:W-:Y:S01]  /*3a10*/  @!P6 FMUL R47, R47, 0.5 ;  /* 0x3f0000002f2fe820 */ /* 0x000fe20000400000 */
[----:B-1----:R-:W-:Y:S01]  /*3a20*/  @!P2 FMUL R28, R28, R28 ;  /* 0x0000001c1c1ca220 */ /* 0x002fe20000400000 */
[----:B------:R-:W1:Y:S01]  /*3a30*/  MUFU.EX2 R48, R48 ;  /* 0x0000003000307308 */ /* 0x000e620000000800 */
[----:B------:R-:W-:Y:S01]  /*3a40*/  FSETP.GEU.AND P2, PT, R52, -126, PT ;  /* 0xc2fc00003400780b */ /* 0x000fe20003f4e000 */
[----:B------:R-:W-:-:S03]  /*3a50*/  @!P5 FMUL R50, R50, 0.5 ;  /* 0x3f0000003232d820 */ /* 0x000fc60000400000 */
[----:B------:R-:W-:Y:S01]  /*3a60*/  @!P4 FMUL R51, R51, 0.5 ;  /* 0x3f0000003333c820 */ /* 0x000fe20000400000 */
[----:B--2---:R-:W-:Y:S02]  /*3a70*/  @!P1 FMUL R53, R53, R53 ;  /* 0x0000003535359220 */ /* 0x004fe40000400000 */
[----:B------:R-:W2:Y:S01]  /*3a80*/  MUFU.EX2 R35, R47 ;  /* 0x0000002f00237308 */ /* 0x000ea20000000800 */
[----:B------:R-:W-:-:S05]  /*3a90*/  FSETP.GEU.AND P1, PT, R61, -126, PT ;  /* 0xc2fc00003d00780b */ /* 0x000fca0003f2e000 */
[----:B------:R-:W-:Y:S02]  /*3aa0*/  @!P2 FMUL R52, R52, 0.5 ;  /* 0x3f0000003434a820 */ /* 0x000fe40000400000 */
[----:B------:R-:W3:Y:S01]  /*3ab0*/  MUFU.EX2 R50, R50 ;  /* 0x0000003200327308 */ /* 0x000ee20000000800 */
[----:B-1----:R-:W-:Y:S01]  /*3ac0*/  @!P3 FMUL R48, R48, R48 ;  /* 0x000000303030b220 */ /* 0x002fe20000400000 */
[----:B------:R-:W-:-:S04]  /*3ad0*/  FSETP.GEU.AND P3, PT, R54, -126, PT ;  /* 0xc2fc00003600780b */ /* 0x000fc80003f6e000 */
[----:B------:R-:W-:Y:S02]  /*3ae0*/  @!P1 FMUL R61, R61, 0.5 ;  /* 0x3f0000003d3d9820 */ /* 0x000fe40000400000 */
        /* <DEDUP_REMOVED lines=38> */
[----:B------:R-:W-:Y:S01]  /*3d50*/  FSETP.GEU.AND P3, PT, R64, -126, PT ;  /* 0xc2fc00004000780b */ /* 0x000fe20003f6e000 */
[----:B------:R-:W-:Y:S02]  /*3d60*/  WARPGROUP.DEPBAR.LE gsb0, 0x0 ;  /* 0x00008000000079c5 */ /* 0x000fe40000010000 */
[----:B------:R-:W-:Y:S01]  /*3d70*/  F2FP.BF16.F32.PACK_AB R24, R41, R40 ;  /* 0x000000282918723e */ /* 0x000fe200000010ff */
[----:B---3--:R-:W-:Y:S01]  /*3d80*/  @!P6 FMUL R43, R43, R43 ;  /* 0x0000002b2b2be220 */ /* 0x008fe20000400000 */
[----:B------:R-:W-:Y:S01]  /*3d90*/  F2FP.BF16.F32.PACK_AB R26, R45, R44 ;  /* 0x0000002c2d1a723e */ /* 0x000fe200000010ff */
[----:B------:R-:W2:Y:S01]  /*3da0*/  MUFU.EX2 R38, R62 ;  /* 0x0000003e00267308 */ /* 0x000ea20000000800 */
[----:B------:R-:W-:Y:S01]  /*3db0*/  F2FP.BF16.F32.PACK_AB R25, R31, R42 ;  /* 0x0000002a1f19723e */ /* 0x000fe200000010ff */
[----:B------:R-:W-:Y:S01]  /*3dc0*/  @!P5 FMUL R66, R66, 0.5 ;  /* 0x3f0000004242d820 */ /* 0x000fe20000400000 */
[----:B------:R-:W-:-:S04]  /*3dd0*/  F2FP.BF16.F32.PACK_AB R27, R35, R28 ;  /* 0x0000001c231b723e */ /* 0x000fc800000010ff */
[----:B------:R-:W-:Y:S01]  /*3de0*/  @!P3 FMUL R64, R64, 0.5 ;  /* 0x3f0000004040b820 */ /* 0x000fe20000400000 */
[----:B------:R-:W-:Y:S01]  /*3df0*/  FSETP.GEU.AND P6, PT, R57, -126, PT ;  /* 0xc2fc00003900780b */ /* 0x000fe20003fce000 */
[----:B-1----:R-:W-:Y:S01]  /*3e00*/  @!P4 FMUL R47, R47, R47 ;  /* 0x0000002f2f2fc220 */ /* 0x002fe20000400000 */
[----:B------:R-:W-:Y:S01]  /*3e10*/  WARPGROUP.ARRIVE ;  /* 0x00000000000079c5 */ /* 0x000fe20000000000 */
[----:B------:R-:W-:Y:S01]  /*3e20*/  FSETP.GEU.AND P4, PT, R67, -126, PT ;  /* 0xc2fc00004300780b */ /* 0x000fe20003f8e000 */
[----:B------:R-:W1:Y:S04]  /*3e30*/  MUFU.EX2 R69, R69 ;  /* 0x0000004500457308 */ /* 0x000e680000000800 */
[----:B------:R-:W-:Y:S01]  /*3e40*/  HGMMA.64x96x16.F32.BF16 R152, R24, gdesc[UR4].tnspB, R152, gsb0 ;  /* 0x4160000418987df0 */ /* 0x000fe20008001898 */
[----:B------:R-:W-:Y:S01]  /*3e50*/  UIADD3 UR6, UR15, 0xcc0, URZ ;  /* 0x00000cc00f067890 */ /* 0x000fe2000fffe03f */
[----:B------:R-:W-:Y:S01]  /*3e60*/  UMOV UR7, 0x80000020 ;  /* 0x8000002000077882 */ /* 0x000fe20000000000 */
[----:B--2---:R-:W-:-:S02]  /*3e70*/  @!P2 FMUL R38, R38, R38 ;  /* 0x000000262626a220 */ /* 0x004fc40000400000 */
[----:B------:R-:W-:Y:S01]  /*3e80*/  @!P6 FMUL R57, R57, 0.5 ;  /* 0x3f0000003939e820 */ /* 0x000fe20000400000 */
[----:B------:R-:W2:Y:S01]  /*3e90*/  MUFU.EX2 R64, R64 ;  /* 0x0000004000407308 */ /* 0x000ea20000000800 */
[----:B------:R-:W-:Y:S01]  /*3ea0*/  FSETP.GEU.AND P2, PT, R68, -126, PT ;  /* 0xc2fc00004400780b */ /* 0x000fe20003f4e000 */
[----:B------:R-:W-:Y:S01]  /*3eb0*/  @!P4 FMUL R67, R67, 0.5 ;  /* 0x3f0000004343c820 */ /* 0x000fe20000400000 */
[----:B-1----:R-:W-:-:S05]  /*3ec0*/  @!P1 FMUL R69, R69, R69 ;  /* 0x0000004545459220 */ /* 0x002fca0000400000 */
[----:B------:R-:W1:Y:S01]  /*3ed0*/  MUFU.EX2 R57, R57 ;  /* 0x0000003900397308 */ /* 0x000e620000000800 */
[----:B------:R-:W-:-:S05]  /*3ee0*/  FSETP.GEU.AND P1, PT, R77, -126, PT ;  /* 0xc2fc00004d00780b */ /* 0x000fca0003f2e000 */
[----:B------:R-:W-:Y:S02]  /*3ef0*/  @!P2 FMUL R68, R68, 0.5 ;  /* 0x3f0000004444a820 */ /* 0x000fe40000400000 */
[----:B------:R-:W3:Y:S01]  /*3f00*/  MUFU.EX2 R66, R66 ;  /* 0x0000004200427308 */ /* 0x000ee20000000800 */
[----:B--2---:R-:W-:Y:S01]  /*3f10*/  @!P3 FMUL R64, R64, R64 ;  /* 0x000000404040b220 */ /* 0x004fe20000400000 */
[----:B------:R-:W-:-:S04]  /*3f20*/  FSETP.GEU.AND P3, PT, R70, -126, PT ;  /* 0xc2fc00004600780b */ /* 0x000fc80003f6e000 */
[----:B------:R-:W-:Y:S02]  /*3f30*/  @!P1 FMUL R77, R77, 0.5 ;  /* 0x3f0000004d4d9820 */ /* 0x000fe40000400000 */
[----:B------:R-:W2:Y:S01]  /*3f40*/  MUFU.EX2 R68, R68 ;  /* 0x0000004400447308 */ /* 0x000ea20000000800 */
[----:B-1----:R-:W-:Y:S01]  /*3f50*/  @!P6 FMUL R57, R57, R57 ;  /* 0x000000393939e220 */ /* 0x002fe20000400000 */
[----:B------:R-:W-:-:S05]  /*3f60*/  FSETP.GEU.AND P6, PT, R63, -126, PT ;  /* 0xc2fc00003f00780b */ /* 0x000fca0003fce000 */
[----:B------:R-:W-:Y:S01]  /*3f70*/  @!P3 FMUL R70, R70, 0.5 ;  /* 0x3f0000004646b820 */ /* 0x000fe20000400000 */
[----:B------:R-:W1:Y:S01]  /*3f80*/  MUFU.EX2 R55, R67 ;  /* 0x0000004300377308 */ /* 0x000e620000000800 */
[----:B---3--:R-:W-:Y:S01]  /*3f90*/  @!P5 FMUL R66, R66, R66 ;  /* 0x000000424242d220 */ /* 0x008fe20000400000 */
[----:B------:R-:W-:-:S05]  /*3fa0*/  FSETP.GEU.AND P5, PT, R74, -126, PT ;  /* 0xc2fc00004a00780b */ /* 0x000fca0003fae000 */
[----:B------:R-:W-:Y:S01]  /*3fb0*/  @!P6 FMUL R63, R63, 0.5 ;  /* 0x3f0000003f3fe820 */ /* 0x000fe20000400000 */
[----:B------:R-:W3:Y:S01]  /*3fc0*/  MUFU.EX2 R46, R70 ;  /* 0x00000046002e7308 */ /* 0x000ee20000000800 */
[----:B--2---:R-:W-:Y:S01]  /*3fd0*/  @!P2 FMUL R68, R68, R68 ;  /* 0x000000444444a220 */ /* 0x004fe20000400000 */
[----:B------:R-:W-:-:S05]  /*3fe0*/  FSETP.GEU.AND P2, PT, R72, -126, PT ;  /* 0xc2fc00004800780b */ /* 0x000fca0003f4e000 */
[----:B------:R-:W-:Y:S01]  /*3ff0*/  @!P5 FMUL R74, R74, 0.5 ;  /* 0x3f0000004a4ad820 */ /* 0x000fe20000400000 */
        /* <DEDUP_REMOVED lines=28> */
[----:B------:R-:W-:Y:S02]  /*41c0*/  WARPGROUP.DEPBAR.LE gsb0, 0x0 ;  /* 0x00008000000079c5 */ /* 0x000fe40000010000 */
[----:B------:R-:W-:Y:S01]  /*41d0*/  F2FP.BF16.F32.PACK_AB R24, R49, R48 ;  /* 0x000000303118723e */ /* 0x000fe200000010ff */
[----:B---3--:R-:W-:Y:S01]  /*41e0*/  @!P6 FMUL R65, R65, R65 ;  /* 0x000000414141e220 */ /* 0x008fe20000400000 */
[----:B------:R-:W-:Y:S01]  /*41f0*/  F2FP.BF16.F32.PACK_AB R26, R53, R52 ;  /* 0x00000034351a723e */ /* 0x000fe200000010ff */
[----:B------:R-:W1:Y:S01]  /*4200*/  MUFU.EX2 R54, R78 ;  /* 0x0000004e00367308 */ /* 0x000e620000000800 */
[----:B------:R-:W-:Y:S01]  /*4210*/  F2FP.BF16.F32.PACK_AB R25, R39, R50 ;  /* 0x000000322719723e */ /* 0x000fe200000010ff */
[----:B------:R-:W-:Y:S01]  /*4220*/  @!P3 FMUL R80, R80, 0.5 ;  /* 0x3f0000005050b820 */ /* 0x000fe20000400000 */
[----:B------:R-:W-:Y:S01]  /*4230*/  F2FP.BF16.F32.PACK_AB R27, R43, R30 ;  /* 0x0000001e2b1b723e */ /* 0x000fe200000010ff */
[----:B--2---:R-:W-:Y:S01]  /*4240*/  @!P4 FMUL R63, R63, R63 ;  /* 0x0000003f3f3fc220 */ /* 0x004fe20000400000 */
[----:B------:R-:W-:-:S02]  /*4250*/  FSETP.GEU.AND P6, PT, R71, -126, PT ;  /* 0xc2fc00004700780b */ /* 0x000fc40003fce000 */
[----:B------:R-:W-:Y:S01]  /*4260*/  WARPGROUP.ARRIVE ;  /* 0x00000000000079c5 */ /* 0x000fe20000000000 */
[----:B------:R-:W2:Y:S01]  /*4270*/  MUFU.EX2 R80, R80 ;  /* 0x0000005000507308 */ /* 0x000ea20000000800 */
[----:B------:R-:W-:-:S04]  /*4280*/  FSETP.GEU.AND P4, PT, R83, -126, PT ;  /* 0xc2fc00005300780b */ /* 0x000fc80003f8e000 */
[----:B------:R-:W-:Y:S01]  /*4290*/  HGMMA.64x96x16.F32.BF16 R152, R24, gdesc[UR4].tnspB, R152, gsb0 ;  /* 0x4160000418987df0 */ /* 0x000fe20008001898 */
[----:B------:R-:W-:Y:S01]  /*42a0*/  UIADD3 UR6, UR15, 0xd00, URZ ;  /* 0x00000d000f067890 */ /* 0x000fe2000fffe03f */
[----:B------:R-:W-:Y:S01]  /*42b0*/  UMOV UR7, 0x80000020 ;  /* 0x8000002000077882 */ /* 0x000fe20000000000 */
[----:B-1----:R-:W-:Y:S02]  /*42c0*/  @!P2 FMUL R54, R54, R54 ;  /* 0x000000363636a220 */ /* 0x002fe40000400000 */
[----:B------:R-:W-:Y:S01]  /*42d0*/  @!P6 FMUL R71, R71, 0.5 ;  /* 0x3f0000004747e820 */ /* 0x000fe20000400000 */
[----:B------:R-:W-:Y:S01]  /*42e0*/  FSETP.GEU.AND P2, PT, R84, -126, PT ;  /* 0xc2fc00005400780b */ /* 0x000fe20003f4e000 */
[----:B------:R-:W1:Y:S02]  /*42f0*/  MUFU.EX2 R85, R85 ;  /* 0x0000005500557308 */ /* 0x000e640000000800 */
[----:B------:R-:W-:Y:S01]  /*4300*/  @!P4 FMUL R83, R83, 0.5 ;  /* 0x3f0000005353c820 */ /* 0x000fe20000400000 */
[----:B--2---:R-:W-:Y:S01]  /*4310*/  @!P3 FMUL R80, R80, R80 ;  /* 0x000000505050b220 */ /* 0x004fe20000400000 */
[----:B------:R-:W-:-:S04]  /*4320*/  FSETP.GEU.AND P3, PT, R86, -126, PT ;  /* 0xc2fc00005600780b */ /* 0x000fc80003f6e000 */
[----:B------:R-:W2:Y:S04]  /*4330*/  MUFU.EX2 R59, R71 ;  /* 0x00000047003b7308 */ /* 0x000ea80000000800 */
[----:B------:R-:W-:-:S04]  /*4340*/  @!P2 FMUL R84, R84, 0.5 ;  /* 0x3f0000005454a820 */ /* 0x000fc80000400000 */
[----:B------:R-:W3:Y:S01]  /*4350*/  MUFU.EX2 R82, R82 ;  /* 0x0000005200527308 */ /* 0x000ee20000000800 */
[----:B-1----:R-:W-:Y:S01]  /*4360*/  @!P1 FMUL R85, R85, R85 ;  /* 0x0000005555559220 */ /* 0x002fe20000400000 */
[----:B------:R-:W-:Y:S01]  /*4370*/  FSETP.GEU.AND P1, PT, R93, -126, PT ;  /* 0xc2fc00005d00780b */ /* 0x000fe20003f2e000 */
[----:B------:R-:W-:-:S05]  /*4380*/  @!P3 FMUL R86, R86, 0.5 ;  /* 0x3f0000005656b820 */ /* 0x000fca0000400000 */
        /* <DEDUP_REMOVED lines=30> */
[----:B------:R-:W-:-:S03]  /*4570*/  FSETP.GEU.AND P2, PT, R94, -126, PT ;  /* 0xc2fc00005e00780b */ /* 0x000fc60003f4e000 */
[----:B------:R-:W-:Y:S02]  /*4580*/  FADD R11, R11, R88 ;  /* 0x000000580b0b7221 */ /* 0x000fe40000000000 */
[----:B------:R-:W-:Y:S01]  /*4590*/  @!P1 FMUL R101, R101, 0.5 ;  /* 0x3f00000065659820 */ /* 0x000fe20000400000 */
[----:B------:R-:W3:Y:S01]  /*45a0*/  MUFU.EX2 R67, R79 ;  /* 0x0000004f00437308 */ /* 0x000ee20000000800 */
[----:B-1----:R-:W-:Y:S01]  /*45b0*/  @!P4 FMUL R70, R70, R70 ;  /* 0x000000464646c220 */ /* 0x002fe20000400000 */
[----:B------:R-:W-:-:S05]  /*45c0*/  FSETP.GEU.AND P4, PT, R99, -126, PT ;  /* 0xc2fc00006300780b */ /* 0x000fca0003f8e000 */
[----:B------:R-:W-:Y:S01]  /*45d0*/  @!P2 FMUL R94, R94, 0.5 ;  /* 0x3f0000005e5ea820 */ /* 0x000fe20000400000 */
[----:B------:R-:W1:Y:S01]  /*45e0*/  MUFU.EX2 R79, R90 ;  /* 0x0000005a004f7308 */ /* 0x000e620000000800 */
[----:B--2---:R-:W-:Y:S01]  /*45f0*/  @!P3 FMUL R92, R92, R92 ;  /* 0x0000005c5c5cb220 */ /* 0x004fe20000400000 */
[----:B------:R-:W-:-:S03]  /*4600*/  FSETP.GEU.AND P3, PT, R96, -126, PT ;  /* 0xc2fc00006000780b */ /* 0x000fc60003f6e000 */
[----:B------:R-:W-:Y:S01]  /*4610*/  FADD R13, R13, R92 ;  /* 0x0000005c0d0d7221 */ /* 0x000fe20000000000 */
[----:B------:R-:W-:Y:S02]  /*4620*/  WARPGROUP.DEPBAR.LE gsb0, 0x0 ;  /* 0x00008000000079c5 */ /* 0x000fe40000010000 */
[----:B------:R-:W-:Y:S01]  /*4630*/  F2FP.BF16.F32.PACK_AB R24, R57, R56 ;  /* 0x000000383918723e */ /* 0x000fe200000010ff */
[----:B---3--:R-:W-:Y:S01]  /*4640*/  @!P6 FMUL R67, R67, R67 ;  /* 0x000000434343e220 */ /* 0x008fe20000400000 */
[----:B------:R-:W-:Y:S01]  /*4650*/  F2FP.BF16.F32.PACK_AB R26, R61, R60 ;  /* 0x0000003c3d1a723e */ /* 0x000fe200000010ff */
[----:B------:R-:W2:Y:S01]  /*4660*/  MUFU.EX2 R83, R94 ;  /* 0x0000005e00537308 */ /* 0x000ea20000000800 */
[----:B------:R-:W-:Y:S01]  /*4670*/  F2FP.BF16.F32.PACK_AB R25, R47, R58 ;  /* 0x0000003a2f19723e */ /* 0x000fe200000010ff */
[----:B------:R-:W-:Y:S01]  /*4680*/  @!P4 FMUL R99, R99, 0.5 ;  /* 0x3f0000006363c820 */ /* 0x000fe20000400000 */
[----:B------:R-:W-:Y:S01]  /*4690*/  F2FP.BF16.F32.PACK_AB R27, R51, R38 ;  /* 0x00000026331b723e */ /* 0x000fe200000010ff */
        /* <DEDUP_REMOVED lines=11> */
[----:B------:R-:W-:Y:S02]  /*4750*/  FSETP.GEU.AND P2, PT, R100, -126, PT ;  /* 0xc2fc00006400780b */ /* 0x000fe40003f4e000 */
[----:B------:R-:W-:-:S03]  /*4760*/  @!P5 FMUL R98, R98, 0.5 ;  /* 0x3f0000006262d820 */ /* 0x000fc60000400000 */
[----:B------:R-:W2:Y:S01]  /*4770*/  MUFU.EX2 R81, R81 ;  /* 0x0000005100517308 */ /* 0x000ea20000000800 */
[----:B-1----:R-:W-:Y:S01]  /*4780*/  @!P1 FMUL R94, R94, R94 ;  /* 0x0000005e5e5e9220 */ /* 0x002fe20000400000 */
[----:B------:R-:W-:-:S03]  /*4790*/  FSETP.GEU.AND P1, PT, R109, -126, PT ;  /* 0xc2fc00006d00780b */ /* 0x000fc60003f2e000 */
[----:B------:R-:W-:-:S03]  /*47a0*/  FADD R37, R37, R94 ;  /* 0x0000005e25257221 */ /* 0x000fc60000000000 */
[----:B------:R-:W-:Y:S01]  /*47b0*/  @!P2 FMUL R100, R100, 0.5 ;  /* 0x3f0000006464a820 */ /* 0x000fe20000400000 */
[----:B------:R-:W1:Y:S06]  /*47c0*/  MUFU.EX2 R201, R98 ;  /* 0x0000006200c97308 */ /* 0x000e6c0000000800 */
[----:B------:R-:W-:Y:S01]  /*47d0*/  @!P1 FMUL R109, R109, 0.5 ;  /* 0x3f0000006d6d9820 */ /* 0x000fe20000400000 */
[----:B--2---:R-:W-:Y:S01]  /*47e0*/  @!P6 FMUL R81, R81, R81 ;  /* 0x000000515151e220 */ /* 0x004fe20000400000 */
[----:B------:R-:W-:Y:S01]  /*47f0*/  FSETP.GEU.AND P6, PT, R87, -126, PT ;  /* 0xc2fc00005700780b */ /* 0x000fe20003fce000 */
[----:B-1----:R-:W-:Y:S01]  /*4800*/  @!P5 FMUL R201, R201, R201 ;  /* 0x000000c9c9c9d220 */ /* 0x002fe20000400000 */
[----:B------:R-:W-:-:S03]  /*4810*/  FSETP.GEU.AND P5, PT, R106, -126, PT ;  /* 0xc2fc00006a00780b */ /* 0x000fc60003fae000 */
[----:B------:R-:W-:-:S08]  /*4820*/  FADD R34, R34, R201 ;  /* 0x000000c922227221 */ /* 0x000fd00000000000 */
[----:B------:R-:W-:-:S04]  /*4830*/  @!P6 FMUL R87, R87, 0.5 ;  /* 0x3f0000005757e820 */ /* 0x000fc80000400000 */
[----:B------:R-:W1:Y:S01]  /*4840*/  MUFU.EX2 R71, R87 ;  /* 0x0000005700477308 */ /* 0x000e620000000800 */
[----:B------:R-:W-:-:S07]  /*4850*/  @!P5 FMUL R106, R106, 0.5 ;  /* 0x3f0000006a6ad820 */ /* 0x000fce0000400000 */
[----:B------:R-:W2:Y:S08]  /*4860*/  MUFU.EX2 R87, R96 ;  /* 0x0000006000577308 */ /* 0x000eb00000000800 */
[----:B------:R-:W3:Y:S01]  /*4870*/  MUFU.EX2 R96, R99 ;  /* 0x0000006300607308 */ /* 0x000ee20000000800 */
[----:B-1----:R-:W-:Y:S01]  /*4880*/  @!P6 FMUL R71, R71, R71 ;  /* 0x000000474747e220 */ /* 0x002fe20000400000 */
[----:B------:R-:W-:Y:S01]  /*4890*/  FSETP.GEU.AND P6, PT, R89, -126, PT ;  /* 0xc2fc00005900780b */ /* 0x000fe20003fce000 */
[----:B--2---:R-:W-:Y:S01]  /*48a0*/  @!P3 FMUL R87, R87, R87 ;  /* 0x000000575757b220 */ /* 0x004fe20000400000 */
[----:B------:R-:W-:-:S03]  /*48b0*/  FSETP.GEU.AND P3, PT, R102, -126, PT ;  /* 0xc2fc00006600780b */ /* 0x000fc60003f6e000 */
[----:B------:R-:W-:-:S08]  /*48c0*/  FADD R32, R32, R87 ;  /* 0x0000005720207221 */ /* 0x000fd00000000000 */
[----:B------:R-:W-:Y:S01]  /*48d0*/  @!P6 FMUL R89, R89, 0.5 ;  /* 0x3f0000005959e820 */ /* 0x000fe20000400000 */
[----:B---3--:R-:W-:Y:S01]  /*48e0*/  @!P4 FMUL R96, R96, R96 ;  /* 0x000000606060c220 */ /* 0x008fe20000400000 */
[----:B------:R-:W-:-:S04]  /*48f0*/  FSETP.GEU.AND P4, PT, R107, -126, PT ;  /* 0xc2fc00006b00780b */ /* 0x000fc80003f8e000 */
[----:B------:R-:W1:Y:S01]  /*4900*/  MUFU.EX2 R89, R89 ;  /* 0x0000005900597308 */ /* 0x000e620000000800 */
[----:B------:R-:W-:-:S07]  /*4910*/  @!P3 FMUL R102, R102, 0.5 ;  /* 0x3f0000006666b820 */ /* 0x000fce0000400000 */
[----:B------:R-:W2:Y:S01]  /*4920*/  MUFU.EX2 R91, R102 ;  /* 0x00000066005b7308 */ /* 0x000ea20000000800 */
[----:B------:R-:W-:-:S07]  /*4930*/  @!P4 FMUL R107, R107, 0.5 ;  /* 0x3f0000006b6bc820 */ /* 0x000fce0000400000 */
[----:B------:R-:W3:Y:S01]  /*4940*/  MUFU.EX2 R98, R107 ;  /* 0x0000006b00627308 */ /* 0x000ee20000000800 */
[----:B-1----:R-:W-:Y:S01]  /*4950*/  @!P6 FMUL R89, R89, R89 ;  /* 0x000000595959e220 */ /* 0x002fe20000400000 */
[----:B------:R-:W-:-:S03]  /*4960*/  FSETP.GEU.AND P6, PT, R95, -126, PT ;  /* 0xc2fc00005f00780b */ /* 0x000fc60003fce000 */
[----:B------:R-:W-:Y:S01]  /*4970*/  FADD R12, R12, R89 ;  /* 0x000000590c0c7221 */ /* 0x000fe20000000000 */
[----:B--2---:R-:W-:Y:S01]  /*4980*/  @!P3 FMUL R91, R91, R91 ;  /* 0x0000005b5b5bb220 */ /* 0x004fe20000400000 */
[----:B------:R-:W-:Y:S01]  /*4990*/  FSETP.GEU.AND P3, PT, R108, -126, PT ;  /* 0xc2fc00006c00780b */ /* 0x000fe20003f6e000 */
[----:B------:R-:W-:Y:S02]  /*49a0*/  WARPGROUP.DEPBAR.LE gsb0, 0x0 ;  /* 0x00008000000079c5 */ /* 0x000fe40000010000 */
[----:B------:R-:W-:Y:S01]  /*49b0*/  F2FP.BF16.F32.PACK_AB R24, R65, R64 ;  /* 0x000000404118723e */ /* 0x000fe200000010ff */
[----:B------:R-:W-:Y:S01]  /*49c0*/  FADD R22, R22, R91 ;  /* 0x0000005b16167221 */ /* 0x000fe20000000000 */
[----:B------:R-:W-:-:S03]  /*49d0*/  F2FP.BF16.F32.PACK_AB R26, R69, R68 ;  /* 0x00000044451a723e */ /* 0x000fc600000010ff */
[----:B------:R-:W-:Y:S01]  /*49e0*/  @!P6 FMUL R95, R95, 0.5 ;  /* 0x3f0000005f5fe820 */ /* 0x000fe20000400000 */
[----:B------:R-:W-:Y:S01]  /*49f0*/  F2FP.BF16.F32.PACK_AB R25, R55, R66 ;  /* 0x000000423719723e */ /* 0x000fe200000010ff */
[----:B---3--:R-:W-:Y:S01]  /*4a00*/  @!P4 FMUL R98, R98, R98 ;  /* 0x000000626262c220 */ /* 0x008fe20000400000 */
[----:B------:R-:W-:Y:S01]  /*4a10*/  F2FP.BF16.F32.PACK_AB R27, R59, R46 ;  /* 0x0000002e3b1b723e */ /* 0x000fe200000010ff */
[----:B------:R-:W1:Y:S01]  /*4a20*/  MUFU.EX2 R78, R95 ;  /* 0x0000005f004e7308 */ /* 0x000e620000000800 */
[----:B------:R-:W-:Y:S01]  /*4a30*/  FSETP.GEU.AND P4, PT, R115, -126, PT ;  /* 0xc2fc00007300780b */ /* 0x000fe20003f8e000 */
[----:B------:R-:W-:Y:S01]  /*4a40*/  FADD R31, R31, R98 ;  /* 0x000000621f1f7221 */ /* 0x000fe20000000000 */
[----:B------:R-:W-:Y:S01]  /*4a50*/  WARPGROUP.ARRIVE ;  /* 0x00000000000079c5 */ /* 0x000fe20000000000 */
[----:B------:R-:W-:-:S04]  /*4a60*/  @!P3 FMUL R108, R108, 0.5 ;  /* 0x3f0000006c6cb820 */ /* 0x000fc80000400000 */
[----:B------:R-:W2:Y:S01]  /*4a70*/  MUFU.EX2 R95, R100 ;  /* 0x00000064005f7308 */ /* 0x000ea20000000800 */
[----:B------:R-:W-:Y:S01]  /*4a80*/  HGMMA.64x96x16.F32.BF16 R152, R24, gdesc[UR4].tnspB, R152, gsb0 ;  /* 0x4160000418987df0 */ /* 0x000fe20008001898 */
[----:B------:R-:W-:Y:S01]  /*4a90*/  UIADD3 UR6, UR15, 0xd80, URZ ;  /* 0x00000d800f067890 */ /* 0x000fe2000fffe03f */
[----:B------:R-:W-:-:S03]  /*4aa0*/  UMOV UR7, 0x80000020 ;  /* 0x8000002000077882 */ /* 0x000fc60000000000 */
[----:B------:R-:W-:Y:S02]  /*4ab0*/  @!P4 FMUL R115, R115, 0.5 ;  /* 0x3f0000007373c820 */ /* 0x000fe40000400000 */
[----:B------:R-:W3:Y:S01]  /*4ac0*/  MUFU.EX2 R101, R108 ;  /* 0x0000006c00657308 */ /* 0x000ee20000000800 */
[----:B-1----:R-:W-:Y:S01]  /*4ad0*/  @!P6 FMUL R78, R78, R78 ;  /* 0x0000004e4e4ee220 */ /* 0x002fe20000400000 */
[----:B------:R-:W-:-:S06]  /*4ae0*/  FSETP.GEU.AND P6, PT, R97, -126, PT ;  /* 0xc2fc00006100780b */ /* 0x000fcc0003fce000 */
[----:B------:R-:W1:Y:S01]  /*4af0*/  MUFU.EX2 R100, R109 ;  /* 0x0000006d00647308 */ /* 0x000e620000000800 */
[----:B--2---:R-:W-:Y:S01]  /*4b00*/  @!P2 FMUL R95, R95, R95 ;  /* 0x0000005f5f5fa220 */ /* 0x004fe20000400000 */
[----:B------:R-:W-:-:S03]  /*4b10*/  FSETP.GEU.AND P2, PT, R104, -126, PT ;  /* 0xc2fc00006800780b */ /* 0x000fc60003f4e000 */
[----:B------:R-:W-:Y:S02]  /*4b20*/  FADD R36, R36, R95 ;  /* 0x0000005f24247221 */ /* 0x000fe40000000000 */
[----:B------:R-:W-:Y:S01]  /*4b30*/  @!P6 FMUL R97, R97, 0.5 ;  /* 0x3f0000006161e820 */ /* 0x000fe20000400000 */
[----:B---3--:R-:W-:Y:S01]  /*4b40*/  @!P3 FMUL R101, R101, R101 ;  /* 0x000000656565b220 */ /* 0x008fe20000400000 */
[----:B------:R-:W-:Y:S02]  /*4b50*/  FSETP.GEU.AND P3, PT, R112, -126, PT ;  /* 0xc2fc00007000780b */ /* 0x000fe40003f6e000 */
[----:B------:R-:W2:Y:S01]  /*4b60*/  MUFU.EX2 R86, R97 ;  /* 0x0000006100567308 */ /* 0x000ea20000000800 */
[----:B------:R-:W-:-:S03]  /*4b70*/  FADD R44, R44, R101 ;  /* 0x000000652c2c7221 */ /* 0x000fc60000000000 */
[----:B------:R-:W-:Y:S01]  /*4b80*/  @!P2 FMUL R104, R104, 0.5 ;  /* 0x3f0000006868a820 */ /* 0x000fe20000400000 */
[----:B-1----:R-:W-:Y:S01]  /*4b90*/  @!P1 FMUL R100, R100, R100 ;  /* 0x0000006464649220 */ /* 0x002fe20000400000 */
[----:B------:R-:W-:Y:S02]  /*4ba0*/  FSETP.GEU.AND P1, PT, R117, -126, PT ;  /* 0xc2fc00007500780b */ /* 0x000fe40003f2e000 */
[----:B------:R-:W1:Y:S01]  /*4bb0*/  MUFU.EX2 R203, R104 ;  /* 0x0000006800cb7308 */ /* 0x000e620000000800 */
[----:B------:R-:W-:Y:S02]  /*4bc0*/  FADD R45, R45, R100 ;  /* 0x000000642d2d7221 */ /* 0x000fe40000000000 */
[----:B------:R-:W-:-:S05]  /*4bd0*/  @!P3 FMUL R112, R112, 0.5 ;  /* 0x3f0000007070b820 */ /* 0x000fca0000400000 */
[----:B------:R-:W3:Y:S01]  /*4be0*/  MUFU.EX2 R97, R106 ;  /* 0x0000006a00617308 */ /* 0x000ee20000000800 */
[----:B--2---:R-:W-:Y:S01]  /*4bf0*/  @!P6 FMUL R86, R86, R86 ;  /* 0x000000565656e220 */ /* 0x004fe20000400000 */
[----:B------:R-:W-:Y:S01]  /*4c00*/  FSETP.GEU.AND P6, PT, R103, -126, PT ;  /* 0xc2fc00006700780b */ /* 0x000fe20003fce000 */
[----:B------:R-:W-:-:S05]  /*4c10*/  @!P1 FMUL R117, R117, 0.5 ;  /* 0x3f00000075759820 */ /* 0x000fca0000400000 */
[----:B------:R-:W2:Y:S01]  /*4c20*/  MUFU.EX2 R109, R112 ;  /* 0x00000070006d7308 */ /* 0x000ea20000000800 */
[----:B-1----:R-:W-:Y:S01]  /*4c30*/  @!P2 FMUL R203, R203, R203 ;  /* 0x000000cbcbcba220 */ /* 0x002fe20000400000 */
[----:B------:R-:W-:-:S03]  /*4c40*/  FSETP.GEU.AND P2, PT, R110, -126, PT ;  /* 0xc2fc00006e00780b */ /* 0x000fc60003f4e000 */
[----:B------:R-:W-:Y:S02]  /*4c50*/  FADD R40, R40, R203 ;  /* 0x000000cb28287221 */ /* 0x000fe40000000000 */
[----:B------:R-:W-:Y:S01]  /*4c60*/  @!P6 FMUL R103, R103, 0.5 ;  /* 0x3f0000006767e820 */ /* 0x000fe20000400000 */
[----:B------:R-:W1:Y:S01]  /*4c70*/  MUFU.EX2 R108, R117 ;  /* 0x00000075006c7308 */ /* 0x000e620000000800 */
[----:B---3--:R-:W-:Y:S01]  /*4c80*/  @!P5 FMUL R97, R97, R97 ;  /* 0x000000616161d220 */ /* 0x008fe20000400000 */
[----:B------:R-:W-:-:S03]  /*4c90*/  FSETP.GEU.AND P5, PT, R114, -126, PT ;  /* 0xc2fc00007200780b */ /* 0x000fc60003fae000 */
[----:B------:R-:W-:Y:S02]  /*4ca0*/  FADD R42, R42, R97 ;  /* 0x000000612a2a7221 */ /* 0x000fe40000000000 */
[----:B------:R-:W-:Y:S01]  /*4cb0*/  @!P2 FMUL R110, R110, 0.5 ;  /* 0x3f0000006e6ea820 */ /* 0x000fe20000400000 */
[----:B------:R-:W3:Y:S01]  /*4cc0*/  MUFU.EX2 R90, R103 ;  /* 0x00000067005a7308 */ /* 0x000ee20000000800 */
[----:B--2---:R-:W-:Y:S01]  /*4cd0*/  @!P3 FMUL R109, R109, R109 ;  /* 0x0000006d6d6db220 */ /* 0x004fe20000400000 */
[----:B------:R-:W-:-:S03]  /*4ce0*/  FSETP.GEU.AND P3, PT, R118, -126, PT ;  /* 0xc2fc00007600780b */ /* 0x000fc60003f6e000 */
[----:B------:R-:W-:Y:S02]  /*4cf0*/  FADD R48, R48, R109 ;  /* 0x0000006d30307221 */ /* 0x000fe40000000000 */
[----:B------:R-:W-:Y:S01]  /*4d00*/  @!P5 FMUL R114, R114, 0.5 ;  /* 0x3f0000007272d820 */ /* 0x000fe20000400000 */
        /* <DEDUP_REMOVED lines=12> */
[----:B------:R-:W-:-:S05]  /*4dd0*/  FSETP.GEU.AND P2, PT, R116, -126, PT ;  /* 0xc2fc00007400780b */ /* 0x000fca0003f4e000 */
        /* <DEDUP_REMOVED lines=8> */
[----:B------:R-:W-:Y:S01]  /*4e60*/  FSETP.GEU.AND P3, PT, R124, -126, PT ;  /* 0xc2fc00007c00780b */ /* 0x000fe20003f6e000 */
[----:B------:R-:W-:Y:S02]  /*4e70*/  WARPGROUP.DEPBAR.LE gsb0, 0x0 ;  /* 0x00008000000079c5 */ /* 0x000fe40000010000 */
[----:B------:R-:W-:Y:S02]  /*4e80*/  F2FP.BF16.F32.PACK_AB R24, R73, R72 ;  /* 0x000000484918723e */ /* 0x000fe400000010ff */
[----:B------:R-:W-:Y:S01]  /*4e90*/  @!P4 FMUL R123, R123, 0.5 ;  /* 0x3f0000007b7bc820 */ /* 0x000fe20000400000 */
[----:B------:R-:W-:Y:S01]  /*4ea0*/  F2FP.BF16.F32.PACK_AB R26, R77, R76 ;  /* 0x0000004c4d1a723e */ /* 0x000fe200000010ff */
[----:B------:R-:W3:Y:S01]  /*4eb0*/  MUFU.EX2 R107, R116 ;  /* 0x00000074006b7308 */ /* 0x000ee20000000800 */
[----:B------:R-:W-:Y:S01]  /*4ec0*/  F2FP.BF16.F32.PACK_AB R25, R63, R74 ;  /* 0x0000004a3f19723e */ /* 0x000fe200000010ff */
[----:B--2---:R-:W-:Y:S01]  /*4ed0*/  @!P1 FMUL R204, R204, R204 ;  /* 0x000000cccccc9220 */ /* 0x004fe20000400000 */
[----:B------:R-:W-:Y:S01]  /*4ee0*/  F2FP.BF16.F32.PACK_AB R27, R67, R54 ;  /* 0x00000036431b723e */ /* 0x000fe200000010ff */
[----:B------:R-:W-:Y:S01]  /*4ef0*/  FADD R30, R30, R103 ;  /* 0x000000671e1e7221 */ /* 0x000fe20000000000 */
[----:B------:R-:W-:Y:S01]  /*4f00*/  FSETP.GEU.AND P1, PT, R133, -126, PT ;  /* 0xc2fc00008500780b */ /* 0x000fe20003f2e000 */
[----:B------:R-:W-:Y:S01]  /*4f10*/  @!P3 FMUL R124, R124, 0.5 ;  /* 0x3f0000007c7cb820 */ /* 0x000fe20000400000 */
[----:B------:R-:W-:Y:S01]  /*4f20*/  WARPGROUP.ARRIVE ;  /* 0x00000000000079c5 */ /* 0x000fe20000000000 */
[----:B-1----:R-:W-:Y:S01]  /*4f30*/  @!P6 FMUL R200, R200, R200 ;  /* 0x000000c8c8c8e220 */ /* 0x002fe20000400000 */
[----:B------:R-:W-:Y:S01]  /*4f40*/  FSETP.GEU.AND P6, PT, R111, -126, PT ;  /* 0xc2fc00006f00780b */ /* 0x000fe20003fce000 */
[----:B------:R-:W1:Y:S02]  /*4f50*/  MUFU.EX2 R105, R114 ;  /* 0x0000007200697308 */ /* 0x000e640000000800 */
[----:B------:R-:W-:Y:S01]  /*4f60*/  FADD R41, R41, R200 ;  /* 0x000000c829297221 */ /* 0x000fe20000000000 */
[----:B------:R-:W-:Y:S01]  /*4f70*/  HGMMA.64x96x16.F32.BF16 R152, R24, gdesc[UR4].tnspB, R152, gsb0 ;  /* 0x4160000418987df0 */ /* 0x000fe20008001898 */
[----:B------:R-:W-:Y:S01]  /*4f80*/  UIADD3 UR6, UR15, 0xdc0, URZ ;  /* 0x00000dc00f067890 */ /* 0x000fe2000fffe03f */
[----:B------:R-:W-:Y:S01]  /*4f90*/  UMOV UR7, 0x80000020 ;  /* 0x8000002000077882 */ /* 0x000fe20000000000 */
[----:B---3--:R-:W-:Y:S01]  /*4fa0*/  @!P2 FMUL R107, R107, R107 ;  /* 0x0000006b6b6ba220 */ /* 0x008fe20000400000 */
[----:B------:R-:W-:Y:S01]  /*4fb0*/  FSETP.GEU.AND P2, PT, R120, -126, PT ;  /* 0xc2fc00007800780b */ /* 0x000fe20003f4e000 */
[----:B------:R-:W2:Y:S01]  /*4fc0*/  MUFU.EX2 R205, R124 ;  /* 0x0000007c00cd7308 */ /* 0x000ea20000000800 */
[----:B------:R-:W-:Y:S01]  /*4fd0*/  @!P1 FMUL R133, R133, 0.5 ;  /* 0x3f00000085859820 */ /* 0x000fe20000400000 */
[----:B------:R-:W-:-:S02]  /*4fe0*/  FADD R52, R52, R107 ;  /* 0x0000006b34347221 */ /* 0x000fc40000000000 */
[----:B------:R-:W-:-:S04]  /*4ff0*/  @!P6 FMUL R111, R111, 0.5 ;  /* 0x3f0000006f6fe820 */ /* 0x000fc80000400000 */
[----:B------:R-:W3:Y:S01]  /*5000*/  MUFU.EX2 R102, R111 ;  /* 0x0000006f00667308 */ /* 0x000ee20000000800 */
[----:B-1----:R-:W-:Y:S01]  /*5010*/  @!P5 FMUL R105, R105, R105 ;  /* 0x000000696969d220 */ /* 0x002fe20000400000 */
[----:B------:R-:W-:Y:S02]  /*5020*/  FSETP.GEU.AND P5, PT, R122, -126, PT ;  /* 0xc2fc00007a00780b */ /* 0x000fe40003fae000 */
[----:B------:R-:W-:Y:S01]  /*5030*/  @!P2 FMUL R120, R120, 0.5 ;  /* 0x3f0000007878a820 */ /* 0x000fe20000400000 */
[----:B------:R-:W-:-:S03]  /*5040*/  FADD R50, R50, R105 ;  /* 0x0000006932327221 */ /* 0x000fc60000000000 */
        /* <DEDUP_REMOVED lines=8> */
[----:B------:R-:W-:Y:S01]  /*50d0*/  FADD R13, R13, R60 ;  /* 0x0000003c0d0d7221 */ /* 0x000fe20000000000 */
[----:B------:R-:W-:Y:S02]  /*50e0*/  FADD R35, R35, R102 ;  /* 0x0000006623237221 */ /* 0x000fe40000000000 */
[----:B------:R-:W-:Y:S01]  /*50f0*/  @!P3 FMUL R128, R128, 0.5 ;  /* 0x3f0000008080b820 */ /* 0x000fe20000400000 */
[----:B-1----:R-:W-:Y:S01]  /*5100*/  @!P4 FMUL R112, R112, R112 ;  /* 0x000000707070c220 */ /* 0x002fe20000400000 */
[----:B------:R-:W-:-:S02]  /*5110*/  FSETP.GEU.AND P4, PT, R131, -126, PT ;  /* 0xc2fc00008300780b */ /* 0x000fc40003f8e000 */
[----:B------:R-:W1:Y:S01]  /*5120*/  MUFU.EX2 R122, R133 ;  /* 0x00000085007a7308 */ /* 0x000e620000000800 */
[----:B------:R-:W-:Y:S02]  /*5130*/  FADD R47, R47, R112 ;  /* 0x000000702f2f7221 */ /* 0x000fe40000000000 */
[----:B------:R-:W-:-:S05]  /*5140*/  @!P6 FMUL R113, R113, 0.5 ;  /* 0x3f0000007171e820 */ /* 0x000fca0000400000 */
[----:B------:R-:W3:Y:S01]  /*5150*/  MUFU.EX2 R110, R113 ;  /* 0x00000071006e7308 */ /* 0x000ee20000000800 */
[----:B--2---:R-:W-:Y:S01]  /*5160*/  @!P5 FMUL R111, R111, R111 ;  /* 0x0000006f6f6fd220 */ /* 0x004fe20000400000 */
[----:B------:R-:W-:Y:S01]  /*5170*/  FSETP.GEU.AND P5, PT, R130, -126, PT ;  /* 0xc2fc00008200780b */ /* 0x000fe20003fae000 */
[----:B------:R-:W-:Y:S02]  /*5180*/  @!P4 FMUL R131, R131, 0.5 ;  /* 0x3f0000008383c820 */ /* 0x000fe40000400000 */
[----:B------:R-:W-:-:S03]  /*5190*/  FADD R58, R58, R111 ;  /* 0x0000006f3a3a7221 */ /* 0x000fc60000000000 */
[----:B------:R-:W2:Y:S01]  /*51a0*/  MUFU.EX2 R118, R131 ;  /* 0x0000008300767308 */ /* 0x000ea20000000800 */
[----:B-1----:R-:W-:Y:S01]  /*51b0*/  @!P1 FMUL R122, R122, R122 ;  /* 0x0000007a7a7a9220 */ /* 0x002fe20000400000 */
[----:B------:R-:W-:-:S05]  /*51c0*/  FSETP.GEU.AND P1, PT, R141, -126, PT ;  /* 0xc2fc00008d00780b */ /* 0x000fca0003f2e000 */
[----:B------:R-:W-:Y:S01]  /*51d0*/  @!P5 FMUL R130, R130, 0.5 ;  /* 0x3f0000008282d820 */ /* 0x000fe20000400000 */
[----:B---3--:R-:W-:Y:S01]  /*51e0*/  @!P6 FMUL R110, R110, R110 ;  /* 0x0000006e6e6ee220 */ /* 0x008fe20000400000 */
[----:B------:R-:W-:Y:S02]  /*51f0*/  FSETP.GEU.AND P6, PT, R119, -126, PT ;  /* 0xc2fc00007700780b */ /* 0x000fe40003fce000 */
[----:B------:R-:W1:Y:S01]  /*5200*/  MUFU.EX2 R117, R130 ;  /* 0x0000008200757308 */ /* 0x000e620000000800 */
[----:B------:R-:W-:-:S03]  /*5210*/  FADD R49, R49, R110 ;  /* 0x0000006e31317221 */ /* 0x000fc60000000000 */
[----:B------:R-:W-:Y:S01]  /*5220*/  @!P1 FMUL R141, R141, 0.5 ;  /* 0x3f0000008d8d9820 */ /* 0x000fe20000400000 */
[----:B--2---:R-:W-:Y:S01]  /*5230*/  @!P4 FMUL R118, R118, R118 ;  /* 0x000000767676c220 */ /* 0x004fe20000400000 */
[----:B------:R-:W-:Y:S02]  /*5240*/  FSETP.GEU.AND P4, PT, R139, -126, PT ;  /* 0xc2fc00008b00780b */ /* 0x000fe40003f8e000 */
[----:B------:R-:W2:Y:S01]  /*5250*/  MUFU.EX2 R124, R141 ;  /* 0x0000008d007c7308 */ /* 0x000ea20000000800 */
[----:B------:R-:W-:Y:S02]  /*5260*/  FADD R55, R55, R118 ;  /* 0x0000007637377221 */ /* 0x000fe40000000000 */
[----:B------:R-:W-:-:S05]  /*5270*/  @!P6 FMUL R119, R119, 0.5 ;  /* 0x3f0000007777e820 */ /* 0x000fca0000400000 */
        /* <DEDUP_REMOVED lines=8> */
[----:B---3--:R-:W-:Y:S01]  /*5300*/  @!P6 FMUL R104, R104, R104 ;  /* 0x000000686868e220 */ /* 0x008fe20000400000 */
[----:B------:R-:W-:Y:S02]  /*5310*/  FSETP.GEU.AND P6, PT, R121, -126, PT ;  /* 0xc2fc00007900780b */ /* 0x000fe40003fce000 */
[----:B------:R-:W2:Y:S01]  /*5320*/  MUFU.EX2 R125, R140 ;  /* 0x0000008c007d7308 */ /* 0x000ea20000000800 */
[----:B------:R-:W-:-:S03]  /*5330*/  FADD R43, R43, R104 ;  /* 0x000000682b2b7221 */ /* 0x000fc60000000000 */
[----:B------:R-:W-:Y:S01]  /*5340*/  @!P1 FMUL R144, R144, 0.5 ;  /* 0x3f00000090909820 */ /* 0x000fe20000400000 */
[----:B-1----:R-:W-:Y:S01]  /*5350*/  @!P2 FMUL R119, R119, R119 ;  /* 0x000000777777a220 */ /* 0x002fe20000400000 */
[----:B------:R-:W-:Y:S02]  /*5360*/  WARPGROUP.DEPBAR.LE gsb0, 0x0 ;  /* 0x00008000000079c5 */ /* 0x000fe40000010000 */
[----:B------:R-:W-:Y:S01]  /*5370*/  F2FP.BF16.F32.PACK_AB R24, R81, R80 ;  /* 0x000000505118723e */ /* 0x000fe200000010ff */
[----:B------:R-:W-:Y:S01]  /*5380*/  FADD R56, R56, R119 ;  /* 0x0000007738387221 */ /* 0x000fe20000000000 */
[----:B------:R-:W-:Y:S01]  /*5390*/  F2FP.BF16.F32.PACK_AB R26, R85, R84 ;  /* 0x00000054551a723e */ /* 0x000fe200000010ff */
[----:B------:R-:W-:Y:S01]  /*53a0*/  @!P6 FMUL R121, R121, 0.5 ;  /* 0x3f0000007979e820 */ /* 0x000fe20000400000 */
[----:B------:R-:W-:Y:S01]  /*53b0*/  F2FP.BF16.F32.PACK_AB R25, R75, R82 ;  /* 0x000000524b19723e */ /* 0x000fe200000010ff */
[----:B------:R-:W-:Y:S01]  /*53c0*/  FADD R11, R11, R56 ;  /* 0x000000380b0b7221 */ /* 0x000fe20000000000 */
[----:B------:R-:W-:Y:S01]  /*53d0*/  F2FP.BF16.F32.PACK_AB R27, R71, R62 ;  /* 0x0000003e471b723e */ /* 0x000fe200000010ff */
[----:B------:R-:W1:Y:S01]  /*53e0*/  MUFU.EX2 R202, R121 ;  /* 0x0000007900ca7308 */ /* 0x000e620000000800 */
[----:B------:R-:W-:Y:S01]  /*53f0*/  FSETP.GEU.AND P2, PT, R126, -126, PT ;  /* 0xc2fc00007e00780b */ /* 0x000fe20003f4e000 */
[----:B--2---:R-:W-:Y:S01]  /*5400*/  @!P5 FMUL R125, R125, R125 ;  /* 0x0000007d7d7dd220 */ /* 0x004fe20000400000 */
[----:B------:R-:W-:Y:S01]  /*5410*/  WARPGROUP.ARRIVE ;  /* 0x00000000000079c5 */ /* 0x000fe20000000000 */
[----:B------:R-:W-:-:S04]  /*5420*/  ISETP.GE.AND P5, PT, R10, 0x101, PT ;  /* 0x000001010a00780c */ /* 0x000fc80003fa6270 */
[----:B------:R-:W2:Y:S01]  /*5430*/  MUFU.EX2 R121, R128 ;  /* 0x0000008000797308 */ /* 0x000ea20000000800 */
[----:B------:R-:W-:Y:S01]  /*5440*/  HGMMA.64x96x16.F32.BF16 R152, R24, gdesc[UR4].tnspB, R152, gsb0 ;  /* 0x4160000418987df0 */ /* 0x000fe20008001898 */
[----:B------:R-:W-:Y:S01]  /*5450*/  UIADD3 UR6, UR15, 0xe00, URZ ;  /* 0x00000e000f067890 */ /* 0x000fe2000fffe03f */
[----:B------:R-:W-:-:S03]  /*5460*/  UMOV UR7, 0x80000020 ;  /* 0x8000002000077882 */ /* 0x000fc60000000000 */
[----:B------:R-:W-:Y:S01]  /*5470*/  @!P2 FMUL R126, R126, 0.5 ;  /* 0x3f0000007e7ea820 */ /* 0x000fe20000400000 */
[----:B-1----:R-:W-:Y:S01]  /*5480*/  @!P6 FMUL R202, R202, R202 ;  /* 0x000000cacacae220 */ /* 0x002fe20000400000 */
[----:B------:R-:W-:Y:S02]  /*5490*/  FSETP.GEU.AND P6, PT, R127, -126, PT ;  /* 0xc2fc00007f00780b */ /* 0x000fe40003fce000 */
[----:B------:R-:W1:Y:S01]  /*54a0*/  MUFU.EX2 R113, R126 ;  /* 0x0000007e00717308 */ /* 0x000e620000000800 */
[----:B------:R-:W-:Y:S01]  /*54b0*/  FADD R57, R57, R202 ;  /* 0x000000ca39397221 */ /* 0x000fe20000000000 */
[----:B--2---:R-:W-:Y:S01]  /*54c0*/  @!P3 FMUL R121, R121, R121 ;  /* 0x000000797979b220 */ /* 0x004fe20000400000 */
[----:B------:R-:W-:-:S05]  /*54d0*/  FSETP.GEU.AND P3, PT, R134, -126, PT ;  /* 0xc2fc00008600780b */ /* 0x000fca0003f6e000 */
[----:B------:R-:W2:Y:S01]  /*54e0*/  MUFU.EX2 R126, R139 ;  /* 0x0000008b007e7308 */ /* 0x000ea20000000800 */
[----:B------:R-:W-:Y:S02]  /*54f0*/  FADD R12, R12, R57 ;  /* 0x000000390c0c7221 */ /* 0x000fe40000000000 */
[----:B------:R-:W-:-:S05]  /*5500*/  @!P6 FMUL R127, R127, 0.5 ;  /* 0x3f0000007f7fe820 */ /* 0x000fca0000400000 */
[----:B------:R-:W3:Y:S01]  /*5510*/  MUFU.EX2 R114, R127 ;  /* 0x0000007f00727308 */ /* 0x000ee20000000800 */
[----:B-1----:R-:W-:Y:S01]  /*5520*/  @!P2 FMUL R113, R113, R113 ;  /* 0x000000717171a220 */ /* 0x002fe20000400000 */
[----:B------:R-:W-:Y:S01]  /*5530*/  FSETP.GEU.AND P2, PT, R132, -126, PT ;  /* 0xc2fc00008400780b */ /* 0x000fe20003f4e000 */
[----:B------:R-:W-:Y:S02]  /*5540*/  @!P3 FMUL R134, R134, 0.5 ;  /* 0x3f0000008686b820 */ /* 0x000fe40000400000 */
[----:B------:R-:W-:-:S03]  /*5550*/  FADD R38, R38, R113 ;  /* 0x0000007126267221 */ /* 0x000fc60000000000 */
        /* <DEDUP_REMOVED lines=10> */
[----:B------:R-:W-:-:S05]  /*5600*/  FSETP.GEU.AND P3, PT, R138, -126, PT ;  /* 0xc2fc00008a00780b */ /* 0x000fca0003f6e000 */
[----:B------:R-:W-:-:S04]  /*5610*/  @!P6 FMUL R129, R129, 0.5 ;  /* 0x3f0000008181e820 */ /* 0x000fc80000400000 */
[----:B------:R-:W1:Y:S01]  /*5620*/  MUFU.EX2 R120, R129 ;  /* 0x0000008100787308 */ /* 0x000e620000000800 */
[----:B--2---:R-:W-:Y:S01]  /*5630*/  @!P2 FMUL R123, R123, R123 ;  /* 0x0000007b7b7ba220 */ /* 0x004fe20000400000 */
[----:B------:R-:W-:Y:S02]  /*5640*/  FSETP.GEU.AND P2, PT, R136, -126, PT ;  /* 0xc2fc00008800780b */ /* 0x000fe40003f4e000 */
[----:B------:R-:W-:-:S04]  /*5650*/  @!P3 FMUL R138, R138, 0.5 ;  /* 0x3f0000008a8ab820 */ /* 0x000fc80000400000 */
[----:B------:R-:W2:Y:S07]  /*5660*/  MUFU.EX2 R127, R138 ;  /* 0x0000008a007f7308 */ /* 0x000eae0000000800 */
[----:B------:R-:W-:Y:S01]  /*5670*/  @!P2 FMUL R136, R136, 0.5 ;  /* 0x3f0000008888a820 */ /* 0x000fe20000400000 */
[----:B-1----:R-:W-:Y:S01]  /*5680*/  @!P6 FMUL R120, R120, R120 ;  /* 0x000000787878e220 */ /* 0x002fe20000400000 */
[----:B------:R-:W-:-:S03]  /*5690*/  FSETP.GEU.AND P6, PT, R135, -126, PT ;  /* 0xc2fc00008700780b */ /* 0x000fc60003fce000 */
[----:B------:R-:W-:Y:S01]  /*56a0*/  FADD R65, R65, R120 ;  /* 0x0000007841417221 */ /* 0x000fe20000000000 */
[----:B--2---:R-:W-:Y:S01]  /*56b0*/  @!P3 FMUL R127, R127, R127 ;  /* 0x0000007f7f7fb220 */ /* 0x004fe20000400000 */
[----:B------:R-:W-:-:S08]  /*56c0*/  FSETP.GEU.AND P3, PT, R145, -126, PT ;  /* 0xc2fc00009100780b */ /* 0x000fd00003f6e000 */
[----:B------:R-:W-:-:S04]  /*56d0*/  @!P6 FMUL R135, R135, 0.5 ;  /* 0x3f0000008787e820 */ /* 0x000fc80000400000 */
[----:B------:R-:W1:Y:S01]  /*56e0*/  MUFU.EX2 R116, R135 ;  /* 0x0000008700747308 */ /* 0x000e620000000800 */
[----:B------:R-:W-:Y:S01]  /*56f0*/  @!P3 FMUL R145, R145, 0.5 ;  /* 0x3f0000009191b820 */ /* 0x000fe20000400000 */
[----:B------:R-:W-:Y:S02]  /*5700*/  WARPGROUP.DEPBAR.LE gsb0, 0x0 ;  /* 0x00008000000079c5 */ /* 0x000fe40000010000 */
[----:B------:R-:W-:Y:S01]  /*5710*/  F2FP.BF16.F32.PACK_AB R24, R89, R88 ;  /* 0x000000585918723e */ /* 0x000fe200000010ff */
[----:B-1----:R-:W-:Y:S01]  /*5720*/  @!P6 FMUL R116, R116, R116 ;  /* 0x000000747474e220 */ /* 0x002fe20000400000 */
[----:B------:R-:W-:Y:S01]  /*5730*/  F2FP.BF16.F32.PACK_AB R26, R93, R92 ;  /* 0x0000005c5d1a723e */ /* 0x000fe200000010ff */
[----:B------:R-:W-:Y:S01]  /*5740*/  FADD R93, R14, R93 ;  /* 0x0000005d0e5d7221 */ /* 0x000fe20000000000 */
[----:B------:R-:W-:Y:S01]  /*5750*/  F2FP.BF16.F32.PACK_AB R25, R70, R79 ;  /* 0x0000004f4619723e */ /* 0x000fe200000010ff */
[----:B------:R-:W-:Y:S01]  /*5760*/  FADD R79, R18, R79 ;  /* 0x0000004f124f7221 */ /* 0x000fe20000000000 */
[----:B------:R-:W-:Y:S01]  /*5770*/  F2FP.BF16.F32.PACK_AB R27, R78, R83 ;  /* 0x000000534e1b723e */ /* 0x000fe200000010ff */
[----:B------:R-:W-:Y:S01]  /*5780*/  FADD R70, R21, R70 ;  /* 0x0000004615467221 */ /* 0x000fe20000000000 */
[----:B------:R-:W-:Y:S01]  /*5790*/  FSETP.GEU.AND P6, PT, R137, -126, PT ;  /* 0xc2fc00008900780b */ /* 0x000fe20003fce000 */
[----:B------:R-:W-:Y:S01]  /*57a0*/  FADD R83, R20, R83 ;  /* 0x0000005314537221 */ /* 0x000fe20000000000 */
[----:B------:R-:W-:Y:S01]  /*57b0*/  WARPGROUP.ARRIVE ;  /* 0x00000000000079c5 */ /* 0x000fe20000000000 */
[----:B------:R-:W-:Y:S01]  /*57c0*/  FADD R78, R23, R78 ;  /* 0x0000004e174e7221 */ /* 0x000fe20000000000 */
[----:B------:R-:W-:Y:S01]  /*57d0*/  FADD R58, R79, R58 ;  /* 0x0000003a4f3a7221 */ /* 0x000fe20000000000 */
[----:B------:R-:W-:Y:S01]  /*57e0*/  FADD R47, R70, R47 ;  /* 0x0000002f462f7221 */ /* 0x000fe20000000000 */
[----:B------:R-:W-:Y:S01]  /*57f0*/  FADD R38, R83, R38 ;  /* 0x0000002653267221 */ /* 0x000fe20000000000 */
[----:B------:R-:W-:Y:S01]  /*5800*/  FADD R51, R78, R51 ;  /* 0x000000334e337221 */ /* 0x000fe20000000000 */
[----:B------:R-:W-:Y:S01]  /*5810*/  HGMMA.64x96x16.F32.BF16 R152, R24, gdesc[UR4].tnspB, R152, gsb0 ;  /* 0x4160000418987df0 */ /* 0x000fe20008001898 */
[----:B------:R-:W-:Y:S01]  /*5820*/  UIADD3 UR6, UR15, 0xe40, URZ ;  /* 0x00000e400f067890 */ /* 0x000fe2000fffe03f */
[----:B------:R-:W-:-:S03]  /*5830*/  UMOV UR7, 0x80000020 ;  /* 0x8000002000077882 */ /* 0x000fc60000000000 */
[----:B------:R-:W-:Y:S01]  /*5840*/  @!P6 FMUL R137, R137, 0.5 ;  /* 0x3f0000008989e820 */ /* 0x000fe20000400000 */
[----:B------:R-:W-:Y:S02]  /*5850*/  WARPGROUP.DEPBAR.LE gsb0, 0x0 ;  /* 0x00008000000079c5 */ /* 0x000fe40000010000 */
[----:B------:R-:W-:Y:S01]  /*5860*/  F2FP.BF16.F32.PACK_AB R24, R86, R87 ;  /* 0x000000575618723e */ /* 0x000fe200000010ff */
[----:B------:R-:W-:Y:S01]  /*5870*/  FADD R86, R33, R86 ;  /* 0x0000005621567221 */ /* 0x000fe20000000000 */
[----:B------:R-:W-:Y:S02]  /*5880*/  F2FP.BF16.F32.PACK_AB R26, R94, R95 ;  /* 0x0000005f5e1a723e */ /* 0x000fe400000010ff */
[----:B------:R-:W-:Y:S01]  /*5890*/  F2FP.BF16.F32.PACK_AB R25, R96, R201 ;  /* 0x000000c96019723e */ /* 0x000fe200000010ff */
[----:B------:R-:W-:Y:S01]  /*58a0*/  FADD R96, R19, R96 ;  /* 0x0000006013607221 */ /* 0x000fe20000000000 */
[----:B------:R-:W-:Y:S01]  /*58b0*/  F2FP.BF16.F32.PACK_AB R27, R90, R91 ;  /* 0x0000005b5a1b723e */ /* 0x000fe200000010ff */
[----:B------:R-:W-:-:S02]  /*58c0*/  FADD R65, R86, R65 ;  /* 0x0000004156417221 */ /* 0x000fc40000000000 */
[----:B------:R-:W-:Y:S01]  /*58d0*/  FADD R55, R96, R55 ;  /* 0x0000003760377221 */ /* 0x000fe20000000000 */
[----:B------:R-:W-:-:S06]  /*58e0*/  WARPGROUP.ARRIVE ;  /* 0x00000000000079c5 */ /* 0x000fcc0000000000 */
[----:B------:R-:W-:Y:S01]  /*58f0*/  HGMMA.64x96x16.F32.BF16 R152, R24, gdesc[UR4].tnspB, R152, gsb0 ;  /* 0x4160000418987df0 */ /* 0x000fe20008001898 */
[----:B------:R-:W-:Y:S01]  /*5900*/  UIADD3 UR6, UR15, 0xe80, URZ ;  /* 0x00000e800f067890 */ /* 0x000fe2000fffe03f */
[----:B------:R-:W-:Y:S01]  /*5910*/  UMOV UR7, 0x80000020 ;  /* 0x8000002000077882 */ /* 0x000fe20000000000 */
[----:B------:R-:W-:Y:S02]  /*5920*/  WARPGROUP.DEPBAR.LE gsb0, 0x0 ;  /* 0x00008000000079c5 */ /* 0x000fe40000010000 */
[----:B------:R-:W-:Y:S02]  /*5930*/  F2FP.BF16.F32.PACK_AB R24, R200, R203 ;  /* 0x000000cbc818723e */ /* 0x000fe400000010ff */
[----:B------:R-:W-:Y:S02]  /*5940*/  F2FP.BF16.F32.PACK_AB R26, R100, R101 ;  /* 0x00000065641a723e */ /* 0x000fe400000010ff */
[----:B------:R-:W-:Y:S02]  /*5950*/  F2FP.BF16.F32.PACK_AB R25, R98, R97 ;  /* 0x000000616219723e */ /* 0x000fe400000010ff */
[----:B------:R-:W-:Y:S01]  /*5960*/  F2FP.BF16.F32.PACK_AB R27, R102, R99 ;  /* 0x00000063661b723e */ /* 0x000fe200000010ff */
[----:B------:R-:W-:-:S03]  /*5970*/  FADD R99, R28, R99 ;  /* 0x000000631c637221 */ /* 0x000fc60000000000 */
        /* <DEDUP_REMOVED lines=8> */
[----:B------:R-:W-:-:S04]  /*5a00*/  F2FP.BF16.F32.PACK_AB R27, R104, R103 ;  /* 0x00000067681b723e */ /* 0x000fc800000010ff */
[----:B------:R-:W-:-:S06]  /*5a10*/  WARPGROUP.ARRIVE ;  /* 0x00000000000079c5 */ /* 0x000fcc0000000000 */
[----:B------:R-:W-:Y:S01]  /*5a20*/  HGMMA.64x96x16.F32.BF16 R152, R24, gdesc[UR4].tnspB, R152, gsb0 ;  /* 0x4160000418987df0 */ /* 0x000fe20008001898 */
[----:B------:R-:W-:Y:S01]  /*5a30*/  UIADD3 UR6, UR15, 0xf00, URZ ;  /* 0x00000f000f067890 */ /* 0x000fe2000fffe03f */
[----:B------:R-:W-:Y:S01]  /*5a40*/  UMOV UR7, 0x80000020 ;  /* 0x8000002000077882 */ /* 0x000fe20000000000 */
[----:B------:R-:W-:Y:S02]  /*5a50*/  WARPGROUP.DEPBAR.LE gsb0, 0x0 ;  /* 0x00008000000079c5 */ /* 0x000fe40000010000 */
[----:B------:R-:W-:Y:S02]  /*5a60*/  F2FP.BF16.F32.PACK_AB R24, R202, R119 ;  /* 0x00000077ca18723e */ /* 0x000fe400000010ff */
[----:B------:R-:W-:Y:S01]  /*5a70*/  F2FP.BF16.F32.PACK_AB R26, R204, R205 ;  /* 0x000000cdcc1a723e */ /* 0x000fe200000010ff */
[----:B------:R-:W-:Y:S01]  /*5a80*/  FADD R204, R61, R204 ;  /* 0x000000cc3dcc7221 */ /* 0x000fe20000000000 */
        /* <DEDUP_REMOVED lines=8> */
[----:B------:R-:W-:Y:S01]  /*5b10*/  F2FP.BF16.F32.PACK_AB R24, R120, R121 ;  /* 0x000000797818723e */ /* 0x000fe200000010ff */
[----:B------:R-:W-:Y:S01]  /*5b20*/  FADD R121, R64, R121 ;  /* 0x0000007940797221 */ /* 0x000fe20000000000 */
[----:B------:R-:W-:Y:S01]  /*5b30*/  F2FP.BF16.F32.PACK_AB R26, R122, R123 ;  /* 0x0000007b7a1a723e */ /* 0x000fe200000010ff */
[----:B------:R-:W-:Y:S01]  /*5b40*/  FADD R123, R68, R123 ;  /* 0x0000007b447b7221 */ /* 0x000fe20000000000 */
[----:B------:R-:W-:Y:S01]  /*5b50*/  F2FP.BF16.F32.PACK_AB R25, R118, R117 ;  /* 0x000000757619723e */ /* 0x000fe200000010ff */
[----:B------:R-:W-:Y:S01]  /*5b60*/  FADD R122, R69, R122 ;  /* 0x0000007a457a7221 */ /* 0x000fe20000000000 */
[----:B------:R-:W-:Y:S01]  /*5b70*/  F2FP.BF16.F32.PACK_AB R27, R116, R115 ;  /* 0x00000073741b723e */ /* 0x000fe200000010ff */
[----:B------:R-:W-:Y:S01]  /*5b80*/  FADD R117, R66, R117 ;  /* 0x0000007542757221 */ /* 0x000fe20000000000 */
[----:B------:R-:W-:Y:S01]  /*5b90*/  FADD R115, R46, R115 ;  /* 0x000000732e737221 */ /* 0x000fe20000000000 */
        /* <DEDUP_REMOVED lines=9> */
[----:B------:R-:W-:Y:S01]  /*5c30*/  FADD R29, R29, R116 ;  /* 0x000000741d1d7221 */ /* 0x000fe20000000000 */
[----:B------:R-:W-:Y:S01]  /*5c40*/  UMOV UR7, 0x80000020 ;  /* 0x8000002000077882 */ /* 0x000fe20000000000 */
[----:B------:R-:W-:-:S02]  /*5c50*/  WARPGROUP.DEPBAR.LE gsb0, 0x0 ;  /* 0x00008000000079c5 */ /* 0x000fc40000010000 */
[----:B------:R-:W1:Y:S01]  /*5c60*/  MUFU.EX2 R25, R136 ;  /* 0x0000008800197308 */ /* 0x000e620000000800 */
[----:B------:R-:W-:Y:S01]  /*5c70*/  F2FP.BF16.F32.PACK_AB R26, R124, R125 ;  /* 0x0000007d7c1a723e */ /* 0x000fe200000010ff */
[----:B------:R-:W-:Y:S01]  /*5c80*/  FADD R125, R76, R125 ;  /* 0x0000007d4c7d7221 */ /* 0x000fe20000000000 */
[----:B------:R-:W-:-:S03]  /*5c90*/  FADD R124, R77, R124 ;  /* 0x0000007c4d7c7221 */ /* 0x000fc60000000000 */
[----:B------:R-:W-:Y:S01]  /*5ca0*/  FADD R44, R44, R125 ;  /* 0x0000007d2c2c7221 */ /* 0x000fe20000000000 */
[----:B------:R-:W-:Y:S01]  /*5cb0*/  FADD R124, R45, R124 ;  /* 0x0000007c2d7c7221 */ /* 0x000fe20000000000 */
[----:B------:R-:W2:Y:S02]  /*5cc0*/  MUFU.EX2 R24, R137 ;  /* 0x0000008900187308 */ /* 0x000ea40000000800 */
[----:B------:R-:W-:Y:S01]  /*5cd0*/  FADD R13, R13, R44 ;  /* 0x0000002c0d0d7221 */ /* 0x000fe20000000000 */
[----:B------:R-:W-:Y:S01]  /*5ce0*/  FADD R93, R93, R124 ;  /* 0x0000007c5d5d7221 */ /* 0x000fe20000000000 */
[----:B-1----:R-:W-:Y:S01]  /*5cf0*/  @!P2 FMUL R25, R25, R25 ;  /* 0x000000191919a220 */ /* 0x002fe20000400000 */
[----:B------:R-:W-:-:S03]  /*5d00*/  FSETP.GEU.AND P2, PT, R142, -126, PT ;  /* 0xc2fc00008e00780b */ /* 0x000fc60003f4e000 */
[----:B------:R-:W-:Y:S01]  /*5d10*/  FADD R89, R72, R25 ;  /* 0x0000001948597221 */ /* 0x000fe20000000000 */
[----:B--2---:R-:W-:Y:S01]  /*5d20*/  @!P6 FMUL R24, R24, R24 ;  /* 0x000000181818e220 */ /* 0x004fe20000400000 */
[----:B------:R-:W-:Y:S02]  /*5d30*/  FSETP.GEU.AND P6, PT, R143, -126, PT ;  /* 0xc2fc00008f00780b */ /* 0x000fe40003fce000 */
[----:B------:R-:W-:Y:S01]  /*5d40*/  FADD R40, R40, R89 ;  /* 0x0000005928287221 */ /* 0x000fe20000000000 */
[----:B------:R-:W-:Y:S01]  /*5d50*/  FADD R10, R73, R24 ;  /* 0x00000018490a7221 */ /* 0x000fe20000000000 */
[----:B------:R-:W-:-:S04]  /*5d60*/  F2FP.BF16.F32.PACK_AB R24, R24, R25 ;  /* 0x000000191818723e */ /* 0x000fc800000010ff */
[----:B------:R-:W-:Y:S01]  /*5d70*/  @!P2 FMUL R142, R142, 0.5 ;  /* 0x3f0000008e8ea820 */ /* 0x000fe20000400000 */
[----:B------:R-:W-:Y:S01]  /*5d80*/  F2FP.BF16.F32.PACK_AB R25, R126, R127 ;  /* 0x0000007f7e19723e */ /* 0x000fe200000010ff */
[----:B------:R-:W-:Y:S01]  /*5d90*/  FADD R127, R74, R127 ;  /* 0x0000007f4a7f7221 */ /* 0x000fe20000000000 */
[----:B------:R-:W-:Y:S01]  /*5da0*/  FADD R126, R63, R126 ;  /* 0x0000007e3f7e7221 */ /* 0x000fe20000000000 */
[----:B------:R-:W1:Y:S01]  /*5db0*/  MUFU.EX2 R129, R142 ;  /* 0x0000008e00817308 */ /* 0x000e620000000800 */
[----:B------:R-:W-:Y:S01]  /*5dc0*/  FADD R41, R41, R10 ;  /* 0x0000000a29297221 */ /* 0x000fe20000000000 */
[----:B------:R-:W-:Y:S01]  /*5dd0*/  FADD R127, R42, R127 ;  /* 0x0000007f2a7f7221 */ /* 0x000fe20000000000 */
[----:B------:R-:W-:Y:S01]  /*5de0*/  FADD R126, R31, R126 ;  /* 0x0000007e1f7e7221 */ /* 0x000fe20000000000 */
[----:B------:R-:W-:Y:S01]  /*5df0*/  @!P6 FMUL R143, R143, 0.5 ;  /* 0x3f0000008f8fe820 */ /* 0x000fe20000400000 */
[----:B------:R-:W-:Y:S01]  /*5e00*/  FADD R11, R11, R40 ;  /* 0x000000280b0b7221 */ /* 0x000fe20000000000 */
[----:B------:R-:W-:Y:S01]  /*5e10*/  FADD R41, R12, R41 ;  /* 0x000000290c297221 */ /* 0x000fe20000000000 */
[----:B------:R-:W-:Y:S01]  /*5e20*/  FADD R58, R58, R127 ;  /* 0x0000007f3a3a7221 */ /* 0x000fe20000000000 */
[----:B------:R-:W2:Y:S01]  /*5e30*/  MUFU.EX2 R88, R143 ;  /* 0x0000008f00587308 */ /* 0x000ea20000000800 */
[----:B------:R-:W-:Y:S01]  /*5e40*/  FADD R47, R47, R126 ;  /* 0x0000007e2f2f7221 */ /* 0x000fe20000000000 */
[----:B------:R-:W-:-:S04]  /*5e50*/  IADD3 R12, R2, 0x33020, RZ ;  /* 0x00033020020c7810 */ /* 0x000fc80007ffe0ff */
[----:B------:R-:W-:Y:S01]  /*5e60*/  PRMT R10, RZ, 0x654, R12 ;  /* 0x00000654ff0a7816 */ /* 0x000fe2000000000c */
[----:B-1----:R-:W-:Y:S01]  /*5e70*/  @!P2 FMUL R129, R129, R129 ;  /* 0x000000818181a220 */ /* 0x002fe20000400000 */
[----:B------:R-:W-:-:S03]  /*5e80*/  FSETP.GEU.AND P2, PT, R149, -126, PT ;  /* 0xc2fc00009500780b */ /* 0x000fc60003f4e000 */
[----:B------:R-:W-:Y:S01]  /*5e90*/  FADD R54, R54, R129 ;  /* 0x0000008136367221 */ /* 0x000fe20000000000 */
[----:B--2---:R-:W-:Y:S01]  /*5ea0*/  @!P6 FMUL R88, R88, R88 ;  /* 0x000000585858e220 */ /* 0x004fe20000400000 */
[----:B------:R-:W-:Y:S02]  /*5eb0*/  FSETP.GEU.AND P6, PT, R146, -126, PT ;  /* 0xc2fc00009200780b */ /* 0x000fe40003fce000 */
[----:B------:R-:W-:Y:S02]  /*5ec0*/  FADD R99, R99, R54 ;  /* 0x0000003663637221 */ /* 0x000fe40000000000 */
[----:B------:R-:W-:-:S04]  /*5ed0*/  F2FP.BF16.F32.PACK_AB R27, R88, R129 ;  /* 0x00000081581b723e */ /* 0x000fc800000010ff */
[----:B------:R-:W-:Y:S01]  /*5ee0*/  @!P2 FMUL R149, R149, 0.5 ;  /* 0x3f0000009595a820 */ /* 0x000fe20000400000 */
[----:B------:R-:W-:Y:S01]  /*5ef0*/  FADD R88, R67, R88 ;  /* 0x0000005843587221 */ /* 0x000fe20000000000 */
[----:B------:R-:W-:Y:S01]  /*5f00*/  FADD R38, R38, R99 ;  /* 0x0000006326267221 */ /* 0x000fe20000000000 */
[----:B------:R-:W-:Y:S02]  /*5f10*/  WARPGROUP.ARRIVE ;  /* 0x00000000000079c5 */ /* 0x000fe40000000000 */
[----:B------:R-:W-:Y:S01]  /*5f20*/  FADD R88, R35, R88 ;  /* 0x0000005823587221 */ /* 0x000fe20000000000 */
[----:B------:R-:W-:-:S03]  /*5f30*/  @!P6 FMUL R146, R146, 0.5 ;  /* 0x3f0000009292e820 */ /* 0x000fc60000400000 */
[----:B------:R-:W-:Y:S01]  /*5f40*/  HGMMA.64x96x16.F32.BF16 R152, R24, gdesc[UR4].tnspB, R152, gsb0 ;  /* 0x4160000418987df0 */ /* 0x000fe20008001898 */
[----:B------:R-:W-:Y:S01]  /*5f50*/  UIADD3 UR6, UR15, 0xfc0, URZ ;  /* 0x00000fc00f067890 */ /* 0x000fe2000fffe03f */
[----:B------:R-:W-:Y:S01]  /*5f60*/  FADD R51, R51, R88 ;  /* 0x0000005833337221 */ /* 0x000fe20000000000 */
[----:B------:R-:W1:Y:S01]  /*5f70*/  MUFU.EX2 R33, R146 ;  /* 0x0000009200217308 */ /* 0x000e620000000800 */
[----:B------:R-:W-:Y:S01]  /*5f80*/  UMOV UR7, 0x80000020 ;  /* 0x8000002000077882 */ /* 0x000fe20000000000 */
[----:B-1----:R-:W-:-:S04]  /*5f90*/  @!P6 FMUL R33, R33, R33 ;  /* 0x000000212121e220 */ /* 0x002fc80000400000 */
[----:B------:R-:W-:-:S04]  /*5fa0*/  FADD R61, R82, R33 ;  /* 0x00000021523d7221 */ /* 0x000fc80000000000 */
[----:B------:R-:W-:-:S04]  /*5fb0*/  FADD R61, R50, R61 ;  /* 0x0000003d323d7221 */ /* 0x000fc80000000000 */
[----:B------:R-:W-:-:S04]  /*5fc0*/  FADD R61, R34, R61 ;  /* 0x0000003d223d7221 */ /* 0x000fc80000000000 */
[----:B------:R-:W-:Y:S01]  /*5fd0*/  FADD R58, R58, R61 ;  /* 0x0000003d3a3a7221 */ /* 0x000fe20000000000 */
[----:B------:R-:W-:Y:S02]  /*5fe0*/  WARPGROUP.DEPBAR.LE gsb0, 0x0 ;  /* 0x00008000000079c5 */ /* 0x000fe40000010000 */
[----:B------:R-:W1:Y:S08]  /*5ff0*/  MUFU.EX2 R25, R144 ;  /* 0x0000009000197308 */ /* 0x000e700000000800 */
[----:B------:R-:W2:Y:S08]  /*6000*/  MUFU.EX2 R24, R145 ;  /* 0x0000009100187308 */ /* 0x000eb00000000800 */
[----:B------:R-:W3:Y:S01]  /*6010*/  MUFU.EX2 R27, R148 ;  /* 0x00000094001b7308 */ /* 0x000ee20000000800 */
[----:B-1----:R-:W-:Y:S01]  /*6020*/  @!P1 FMUL R25, R25, R25 ;  /* 0x0000001919199220 */ /* 0x002fe20000400000 */
[----:B------:R-:W-:-:S03]  /*6030*/  FSETP.GEU.AND P1, PT, R147, -126, PT ;  /* 0xc2fc00009300780b */ /* 0x000fc60003f2e000 */
[----:B------:R-:W-:-:S03]  /*6040*/  FADD R19, R80, R25 ;  /* 0x0000001950137221 */ /* 0x000fc60000000000 */
[----:B------:R-:W1:Y:S01]  /*6050*/  MUFU.EX2 R26, R149 ;  /* 0x00000095001a7308 */ /* 0x000e620000000800 */
[----:B--2---:R-:W-:Y:S01]  /*6060*/  @!P3 FMUL R24, R24, R24 ;  /* 0x000000181818b220 */ /* 0x004fe20000400000 */
[----:B------:R-:W-:Y:S01]  /*6070*/  FSETP.GEU.AND P3, PT, R150, -126, PT ;  /* 0xc2fc00009600780b */ /* 0x000fe20003f6e000 */
[----:B------:R-:W-:Y:S02]  /*6080*/  FADD R19, R48, R19 ;  /* 0x0000001330137221 */ /* 0x000fe40000000000 */
[----:B------:R-:W-:Y:S01]  /*6090*/  FADD R20, R81, R24 ;  /* 0x0000001851147221 */ /* 0x000fe20000000000 */
[----:B------:R-:W-:Y:S01]  /*60a0*/  F2FP.BF16.F32.PACK_AB R24, R24, R25 ;  /* 0x000000191818723e */ /* 0x000fe200000010ff */
[----:B------:R-:W-:Y:S01]  /*60b0*/  @!P1 FMUL R147, R147, 0.5 ;  /* 0x3f00000093939820 */ /* 0x000fe20000400000 */
[----:B------:R-:W-:Y:S01]  /*60c0*/  FADD R32, R32, R19 ;  /* 0x0000001320207221 */ /* 0x000fe20000000000 */
[----:B---3--:R-:W-:Y:S01]  /*60d0*/  @!P4 FMUL R27, R27, R27 ;  /* 0x0000001b1b1bc220 */ /* 0x008fe20000400000 */
[----:B------:R-:W-:Y:S01]  /*60e0*/  FSETP.GEU.AND P4, PT, R151, -126, PT ;  /* 0xc2fc00009700780b */ /* 0x000fe20003f8e000 */
[----:B------:R-:W2:Y:S01]  /*60f0*/  MUFU.EX2 R14, R147 ;  /* 0x00000093000e7308 */ /* 0x000ea20000000800 */
[----:B------:R-:W-:Y:S01]  /*6100*/  FADD R20, R49, R20 ;  /* 0x0000001431147221 */ /* 0x000fe20000000000 */
[----:B------:R-:W-:Y:S01]  /*6110*/  FADD R23, R84, R27 ;  /* 0x0000001b54177221 */ /* 0x000fe20000000000 */
[----:B------:R-:W-:Y:S01]  /*6120*/  FADD R11, R11, R32 ;  /* 0x000000200b0b7221 */ /* 0x000fe20000000000 */
[----:B------:R-:W-:Y:S01]  /*6130*/  @!P3 FMUL R150, R150, 0.5 ;  /* 0x3f0000009696b820 */ /* 0x000fe20000400000 */
[----:B------:R-:W-:Y:S01]  /*6140*/  FADD R20, R65, R20 ;  /* 0x0000001441147221 */ /* 0x000fe20000000000 */
[----:B-1----:R-:W-:Y:S01]  /*6150*/  @!P2 FMUL R26, R26, R26 ;  /* 0x0000001a1a1aa220 */ /* 0x002fe20000400000 */
[----:B------:R-:W-:Y:S01]  /*6160*/  FADD R23, R52, R23 ;  /* 0x0000001734177221 */ /* 0x000fe20000000000 */
[----:B------:R-:W1:Y:S01]  /*6170*/  MUFU.EX2 R21, R150 ;  /* 0x0000009600157308 */ /* 0x000e620000000800 */
[----:B------:R-:W-:Y:S01]  /*6180*/  FADD R20, R41, R20 ;  /* 0x0000001429147221 */ /* 0x000fe20000000000 */
[----:B------:R-:W-:Y:S01]  /*6190*/  FADD R28, R85, R26 ;  /* 0x0000001a551c7221 */ /* 0x000fe20000000000 */
[----:B------:R-:W-:Y:S01]  /*61a0*/  F2FP.BF16.F32.PACK_AB R26, R26, R27 ;  /* 0x0000001b1a1a723e */ /* 0x000fe200000010ff */
[----:B------:R-:W-:Y:S01]  /*61b0*/  @!P4 FMUL R151, R151, 0.5 ;  /* 0x3f0000009797c820 */ /* 0x000fe20000400000 */
[----:B------:R-:W-:Y:S01]  /*61c0*/  FADD R36, R36, R23 ;  /* 0x0000001724247221 */ /* 0x000fe20000000000 */
[----:B------:R-:W-:-:S02]  /*61d0*/  FADD R28, R53, R28 ;  /* 0x0000001c351c7221 */ /* 0x000fc40000000000 */
[----:B------:R-:W3:Y:S01]  /*61e0*/  MUFU.EX2 R18, R151 ;  /* 0x0000009700127308 */ /* 0x000ee20000000800 */
[----:B--2---:R-:W-:Y:S01]  /*61f0*/  @!P1 FMUL R14, R14, R14 ;  /* 0x0000000e0e0e9220 */ /* 0x004fe20000400000 */
[----:B------:R-:W-:Y:S01]  /*6200*/  FADD R28, R37, R28 ;  /* 0x0000001c251c7221 */ /* 0x000fe20000000000 */
[----:B------:R-:W-:Y:S02]  /*6210*/  FADD R36, R13, R36 ;  /* 0x000000240d247221 */ /* 0x000fe40000000000 */
[----:B------:R-:W-:Y:S01]  /*6220*/  FADD R64, R75, R14 ;  /* 0x0000000e4b407221 */ /* 0x000fe20000000000 */
[----:B------:R-:W-:Y:S01]  /*6230*/  F2FP.BF16.F32.PACK_AB R25, R14, R33 ;  /* 0x000000210e19723e */ /* 0x000fe200000010ff */
[----:B------:R-:W-:Y:S01]  /*6240*/  FADD R93, R93, R28 ;  /* 0x0000001c5d5d7221 */ /* 0x000fe20000000000 */
[----:B------:R-:W-:Y:S01]  /*6250*/  FADD R11, R11, R36 ;  /* 0x000000240b0b7221 */ /* 0x000fe20000000000 */
[----:B-1----:R-:W-:Y:S01]  /*6260*/  @!P3 FMUL R21, R21, R21 ;  /* 0x000000151515b220 */ /* 0x002fe20000400000 */
[----:B------:R-:W-:Y:S01]  /*6270*/  FADD R64, R39, R64 ;  /* 0x0000004027407221 */ /* 0x000fe20000000000 */
[----:B------:R-:W-:-:S03]  /*6280*/  FADD R20, R20, R93 ;  /* 0x0000005d14147221 */ /* 0x000fc60000000000 */
[----:B------:R-:W-:Y:S01]  /*6290*/  FADD R64, R55, R64 ;  /* 0x0000004037407221 */ /* 0x000fe20000000000 */
[----:B------:R-:W-:Y:S01]  /*62a0*/  FADD R13, R11, R20 ;  /* 0x000000140b0d7221 */ /* 0x000fe20000000000 */
[----:B---3--:R-:W-:Y:S02]  /*62b0*/  @!P4 FMUL R18, R18, R18 ;  /* 0x000000121212c220 */ /* 0x008fe40000400000 */
[----:B------:R-:W-:-:S03]  /*62c0*/  FADD R47, R47, R64 ;  /* 0x000000402f2f7221 */ /* 0x000fc60000000000 */
[----:B------:R-:W-:Y:S01]  /*62d0*/  F2FP.BF16.F32.PACK_AB R27, R18, R21 ;  /* 0x00000015121b723e */ /* 0x000fe200000010ff */
[----:B------:R-:W-:Y:S01]  /*62e0*/  FADD R21, R62, R21 ;  /* 0x000000153e157221 */ /* 0x000fe20000000000 */
[----:B------:R-:W-:Y:S02]  /*62f0*/  FADD R18, R71, R18 ;  /* 0x0000001247127221 */ /* 0x000fe40000000000 */
[----:B------:R-:W-:Y:S01]  /*6300*/  WARPGROUP.ARRIVE ;  /* 0x00000000000079c5 */ /* 0x000fe20000000000 */
[----:B------:R-:W-:Y:S01]  /*6310*/  FADD R21, R30, R21 ;  /* 0x000000151e157221 */ /* 0x000fe20000000000 */
[----:B------:R-:W-:-:S03]  /*6320*/  FADD R18, R43, R18 ;  /* 0x000000122b127221 */ /* 0x000fc60000000000 */
[----:B------:R-:W-:Y:S01]  /*6330*/  FADD R21, R22, R21 ;  /* 0x0000001516157221 */ /* 0x000fe20000000000 */
[----:B------:R-:W-:Y:S01]  /*6340*/  HGMMA.64x96x16.F32.BF16 R152, R24, gdesc[UR4].tnspB, R152, gsb0 ;  /* 0x4160000418987df0 */ /* 0x000fe20008001898 */
[----:B------:R-:W-:Y:S02]  /*6350*/  FADD R18, R29, R18 ;  /* 0x000000121d127221 */ /* 0x000fe40000000000 */
[----:B------:R-:W-:Y:S02]  /*6360*/  FADD R21, R38, R21 ;  /* 0x0000001526157221 */ /* 0x000fe40000000000 */
[----:B------:R-:W-:Y:S02]  /*6370*/  FADD R18, R51, R18 ;  /* 0x0000001233127221 */ /* 0x000fe40000000000 */
[----:B------:R-:W-:Y:S02]  /*6380*/  FADD R21, R58, R21 ;  /* 0x000000153a157221 */ /* 0x000fe40000000000 */
[----:B------:R-:W-:-:S04]  /*6390*/  FADD R18, R47, R18 ;  /* 0x000000122f127221 */ /* 0x000fc80000000000 */
[----:B------:R-:W-:Y:S01]  /*63a0*/  FADD R14, R21, R18 ;  /* 0x00000012150e7221 */ /* 0x000fe20000000000 */
[----:B------:R-:W-:Y:S02]  /*63b0*/  WARPGROUP.DEPBAR.LE gsb0, 0x0 ;  /* 0x00008000000079c5 */ /* 0x000fe40000010000 */
[----:B------:R1:W-:Y:S01]  /*63c0*/  SYNCS.ARRIVE.TRANS64.RED.A1T0 RZ, [R10+URZ], RZ ;  /* 0x000000ff0aff79a7 */ /* 0x0003e2000810043f */
[----:B------:R-:W-:Y:S05]  /*63d0*/  @!P5 BRA `(.L_x_24) ;  /* 0x0000005000fcd947 */ /* 0x000fea0003800000 */
[----:B------:R-:W-:Y:S01]  /*63e0*/  MOV R23, R3 ;  /* 0x0000000300177202 */ /* 0x000fe20000000f00 */
[----:B------:R-:W-:Y:S01]  /*63f0*/  ULDC.64 UR30, c[0x0][0x198] ;  /* 0x00006600001e7ab9 */ /* 0x000fe20000000a00 */
[----:B------:R-:W-:Y:S01]  /*6400*/  MOV R11, R0 ;  /* 0x00000000000b7202 */ /* 0x000fe20000000f00 */
[----:B------:R-:W-:Y:S01]  /*6410*/  ULDC UR14, c[0x0][0x604] ;  /* 0x00018100000e7ab9 */ /* 0x000fe20000000800 */
[----:B------:R-:W-:Y:S02]  /*6420*/  MOV R19, 0x1 ;  /* 0x0000000100137802 */ /* 0x000fe40000000f00 */
[----:B------:R-:W-:-:S07]  /*6430*/  MOV R201, 0x2 ;  /* 0x0000000200c97802 */ /* 0x000fce0000000f00 */
.L_x_37:
[----:B------:R-:W-:Y:S01]  /*6440*/  LEA R3, R201, R2, 0x3 ;  /* 0x00000002c9037211 */ /* 0x000fe200078e18ff */
[----:B------:R-:W-:Y:S05]  /*6450*/  YIELD ;  /* 0x0000000000007946 */ /* 0x000fea0003800000 */
[----:B------:R-:W-:-:S04]  /*6460*/  SHF.L.U32 R0, R4, 0x1f, RZ ;  /* 0x0000001f04007819 */ /* 0x000fc800000006ff */
[----:B------:R-:W2:Y:S02]  /*6470*/  SYNCS.PHASECHK.TRANS64.TRYWAIT P1, [R3+URZ+0x33000], R0 ;  /* 0x03300000030075a7 */ /* 0x000ea4000802017f */
[----:B--2---:R-:W-:Y:S05]  /*6480*/  @!P1 BRA `(.L_x_25) ;  /* 0x0000006c00309947 */ /* 0x004fea0003800000 */
.L_x_69:
[----:B------:R-:W-:Y:S05]  /*6490*/  WARPSYNC.ALL ;  /* 0x0000000000007948 */ /* 0x000fea0003800000 */
[----:B------:R-:W-:Y:S01]  /*64a0*/  MOV R20, UR22 ;  /* 0x0000001600147c02 */ /* 0x000fe20008000f00 */
[----:B------:R-:W-:Y:S01]  /*64b0*/  WARPGROUP.ARRIVE ;  /* 0x00000000000079c5 */ /* 0x000fe20000000000 */
[----:B------:R-:W-:Y:S02]  /*64c0*/  MOV R21, 0x80000020 ;  /* 0x8000002000157802 */ /* 0x000fe40000000f00 */
[----:B------:R-:W-:Y:S01]  /*64d0*/  MOV R203, 0x80000020 ;  /* 0x8000002000cb7802 */ /* 0x000fe20000000f00 */
[----:B------:R-:W-:Y:S01]  /*64e0*/  IMAD R20, R201, 0xc00, R20 ;  /* 0x00000c00c9147824 */ /* 0x000fe200078e0214 */
[----:B------:R-:W-:-:S02]  /*64f0*/  R2UR UR59, R21 ;  /* 0x00000000153b72ca */ /* 0x000fc400000e0000 */
[----:B------:R-:W-:Y:S02]  /*6500*/  R2UR UR55, R203 ;  /* 0x00000000cb3772ca */ /* 0x000fe400000e0000 */
[C---:B------:R-:W-:Y:S02]  /*6510*/  R2UR UR58, R20.reuse ;  /* 0x00000000143a72ca */ /* 0x040fe400000e0000 */
[----:B------:R-:W-:Y:S02]  /*6520*/  IADD3 R202, R20, 0x2, RZ ;  /* 0x0000000214ca7810 */ /* 0x000fe40007ffe0ff */
[----:B------:R-:W-:Y:S02]  /*6530*/  MOV R203, 0x80000020 ;  /* 0x8000002000cb7802 */ /* 0x000fe40000000f00 */
[----:B------:R-:W-:Y:S02]  /*6540*/  R2UR UR54, R202 ;  /* 0x00000000ca3672ca */ /* 0x000fe400000e0000 */
[----:B------:R-:W-:-:S02]  /*6550*/  IADD3 R202, R20, 0x400, RZ ;  /* 0x0000040014ca7810 */ /* 0x000fc40007ffe0ff */
[----:B------:R-:W-:Y:S02]  /*6560*/  R2UR UR51, R203 ;  /* 0x00000000cb3372ca */ /* 0x000fe400000e0000 */
[----:B------:R-:W-:Y:S01]  /*6570*/  R2UR UR50, R202 ;  /* 0x00000000ca3272ca */ /* 0x000fe200000e0000 */
[----:B------:R-:W-:Y:S01]  /*6580*/  HGMMA.64x256x16.F32.BF16 R24, gdesc[UR56], RZ, !UPT, gsb0 ;  /* 0x03e00000381879f0 */ /* 0x000fe2000c0018ff */
[----:B------:R-:W-:Y:S02]  /*6590*/  IADD3 R202, R20, 0x402, RZ ;  /* 0x0000040214ca7810 */ /* 0x000fe40007ffe0ff */
[----:B------:R-:W-:Y:S02]  /*65a0*/  MOV R203, 0x80000020 ;  /* 0x8000002000cb7802 */ /* 0x000fe40000000f00 */
[----:B------:R-:W-:Y:S02]  /*65b0*/  R2UR UR46, R202 ;  /* 0x00000000ca2e72ca */ /* 0x000fe400000e0000 */
[----:B------:R-:W-:-:S02]  /*65c0*/  R2UR UR47, R203 ;  /* 0x00000000cb2f72ca */ /* 0x000fc400000e0000 */
[----:B------:R-:W-:Y:S02]  /*65d0*/  IADD3 R202, R20, 0x800, RZ ;  /* 0x0000080014ca7810 */ /* 0x000fe40007ffe0ff */
[----:B------:R-:W-:Y:S02]  /*65e0*/  MOV R203, 0x80000020 ;  /* 0x8000002000cb7802 */ /* 0x000fe40000000f00 */
[----:B------:R-:W-:Y:S02]  /*65f0*/  R2UR UR6, R202 ;  /* 0x00000000ca0672ca */ /* 0x000fe400000e0000 */
[----:B------:R-:W-:Y:S02]  /*6600*/  R2UR UR7, R203 ;  /* 0x00000000cb0772ca */ /* 0x000fe400000e0000 */
[----:B------:R-:W-:Y:S02]  /*6610*/  IADD3 R20, R20, 0x802, RZ ;  /* 0x0000080214147810 */ /* 0x000fe40007ffe0ff */
[----:B------:R-:W-:-:S02]  /*6620*/  MOV R21, 0x80000020 ;  /* 0x8000002000157802 */ /* 0x000fc40000000f00 */
[----:B------:R-:W-:Y:S02]  /*6630*/  R2UR UR42, R20 ;  /* 0x00000000142a72ca */ /* 0x000fe400000e0000 */
[----:B------:R-:W-:Y:S02]  /*6640*/  R2UR UR43, R21 ;  /* 0x00000000152b72ca */ /* 0x000fe400000e0000 */
[----:B------:R-:W-:Y:S01]  /*6650*/  ISETP.NE.AND P1, PT, R9, RZ, PT ;  /* 0x000000ff0900720c */ /* 0x000fe20003f25270 */
[----:B------:R-:W-:Y:S02]  /*6660*/  WARPGROUP.DEPBAR.LE gsb0, 0x0 ;  /* 0x00008000000079c5 */ /* 0x000fe40000010000 */
[----:B------:R-:W-:-:S06]  /*6670*/  WARPGROUP.ARRIVE ;  /* 0x00000000000079c5 */ /* 0x000fcc0000000000 */
[----:B------:R-:W-:Y:S03]  /*6680*/  HGMMA.64x256x16.F32.BF16 R24, gdesc[UR52], R24, gsb0 ;  /* 0x03e00000341879f0 */ /* 0x000fe60008001818 */
[----:B------:R-:W-:Y:S02]  /*6690*/  WARPGROUP.DEPBAR.LE gsb0, 0x0 ;  /* 0x00008000000079c5 */ /* 0x000fe40000010000 */
[----:B------:R-:W-:-:S15]  /*66a0*/  WARPGROUP.ARRIVE ;  /* 0x00000000000079c5 */ /* 0x000fde0000000000 */
[----:B------:R-:W-:-:S08]  /*66b0*/  NOP ;  /* 0x0000000000007918 */ /* 0x000fd00000000000 */
        /* <DEDUP_REMOVED lines=14> */
[----:B------:R-:W-:Y:S05]  /*67a0*/  @P1 BRA `(.L_x_26) ;  /* 0x0000000000bc1947 */ /* 0x000fea0003800000 */
[----:B------:R-:W-:-:S13]  /*67b0*/  ISETP.LT.OR P2, PT, R7, 0x1, !P0 ;  /* 0x000000010700780c */ /* 0x000fda0004741670 */
[----:B------:R-:W-:Y:S05]  /*67c0*/  @P2 BRA `(.L_x_27) ;  /* 0x0000000000b02947 */ /* 0x000fea0003800000 */
[----:B--2---:R-:W-:Y:S02]  /*67d0*/  LEA R0, R5, R2, 0x3 ;  /* 0x0000000205007211 */ /* 0x004fe400078e18ff */
[----:B------:R-:W-:Y:S02]  /*67e0*/  SHF.L.U32 R3, R6, 0x1f, RZ ;  /* 0x0000001f06037819 */ /* 0x000fe400000006ff */
[----:B------:R-:W-:Y:S02]  /*67f0*/  ISETP.NE.AND P3, PT, R17, RZ, PT ;  /* 0x000000ff1100720c */ /* 0x000fe40003f65270 */
[----:B------:R-:W2:Y:S02]  /*6800*/  SYNCS.PHASECHK.TRANS64.TRYWAIT P2, [R0+URZ+0x33020], R3 ;  /* 0x03302003000075a7 */ /* 0x000ea4000804017f */
[----:B--2---:R-:W-:Y:S09]  /*6810*/  @!P2 BRA `(.L_x_28) ;  /* 0x000000680060a947 */ /* 0x004ff20003800000 */
.L_x_70:
[----:B------:R-:W-:Y:S05]  /*6820*/  @P3 BRA `(.L_x_29) ;  /* 0x0000000000143947 */ /* 0x000fea0003800000 */
[----:B------:R-:W-:Y:S02]  /*6830*/  LOP3.LUT P2, RZ, R16, 0x1f, RZ, 0xc0, !PT ;  /* 0x0000001f10ff7812 */ /* 0x000fe4000784c0ff */
[----:B--2---:R-:W-:-:S04]  /*6840*/  MOV R3, 0xc000 ;  /* 0x0000c00000037802 */ /* 0x004fc80000000f00 */
[----:B------:R3:W-:Y:S07]  /*6850*/  SYNCS.ARRIVE.TRANS64 RZ, [R0+URZ+0x33000], R3 ;  /* 0x0330000300ff79a7 */ /* 0x0007ee000800003f */
[----:B------:R-:W-:Y:S05]  /*6860*/  @!P2 BRA `(.L_x_29) ;  /* 0x000000000004a947 */ /* 0x000fea0003800000 */
[----:B------:R-:W-:Y:S01]  /*6870*/  BPT.TRAP 0x1 ;  /* 0x000000040000795c */ /* 0x000fe20000300000 */
.L_x_29:
[----:B--23--:R-:W-:Y:S01]  /*6880*/  IMAD R3, R5, 0xc000, R2 ;  /* 0x0000c00005037824 */ /* 0x00cfe200078e0202 */
[----:B------:R-:W-:Y:S01]  /*6890*/  R2UR UR35, R8 ;  /* 0x00000000082372ca */ /* 0x000fe200000e0000 */
[----:B------:R-:W-:Y:S01]  /*68a0*/  UIADD3 UR6, UP0, UR30, 0x1f0, URZ ;  /* 0x000001f01e067890 */ /* 0x000fe2000ff1e03f */
[----:B------:R-:W-:Y:S01]  /*68b0*/  R2UR UR33, R0 ;  /* 0x00000000002172ca */ /* 0x000fe200000e0000 */
[----:B------:R-:W-:Y:S01]  /*68c0*/  UMOV UR24, 0x0 ;  /* 0x0000000000187882 */ /* 0x000fe20000000000 */
[----:B------:R-:W-:Y:S01]  /*68d0*/  R2UR UR8, R3 ;  /* 0x00000000030872ca */ /* 0x000fe200000e0000 */
[----:B------:R-:W-:Y:S01]  /*68e0*/  UIADD3.X UR7, URZ, UR31, URZ, UP0, !UPT ;  /* 0x0000001f3f077290 */ /* 0x000fe200087fe43f */
[----:B------:R-:W-:Y:S01]  /*68f0*/  IADD3 R5, R5, 0x1, RZ ;  /* 0x0000000105057810 */ /* 0x000fe20007ffe0ff */
[----:B------:R-:W-:Y:S01]  /*6900*/  UMOV UR25, 0x10000000 ;  /* 0x1000000000197882 */ /* 0x000fe20000000000 */
[----:B------:R-:W-:Y:S01]  /*6910*/  UMOV UR34, URZ ;  /* 0x0000003f00227c82 */ /* 0x000fe20008000000 */
[----:B------:R-:W-:Y:S01]  /*6920*/  UMOV UR18, 0x20 ;  /* 0x0000002000127882 */ /* 0x000fe20000000000 */
[----:B------:R-:W-:Y:S01]  /*6930*/  UMOV UR20, UR36 ;  /* 0x0000002400147c82 */ /* 0x000fe20008000000 */
[----:B------:R-:W-:Y:S01]  /*6940*/  UMOV UR21, UR37 ;  /* 0x0000002500157c82 */ /* 0x000fe20008000000 */
[----:B------:R-:W-:Y:S01]  /*6950*/  UMOV UR10, 0x40 ;  /* 0x00000040000a7882 */ /* 0x000fe20000000000 */
[----:B------:R-:W-:Y:S01]  /*6960*/  USHF.L.U32 UR35, UR35, 0x8, URZ ;  /* 0x0000000823237899 */ /* 0x000fe2000800063f */
[----:B------:R-:W-:Y:S01]  /*6970*/  ISETP.NE.AND P2, PT, R5, 0x4, PT ;  /* 0x000000040500780c */ /* 0x000fe20003f45270 */
[----:B------:R-:W-:-:S02]  /*6980*/  UIADD3 UR33, UR33, 0x33000, URZ ;  /* 0x0003300021217890 */ /* 0x000fc4000fffe03f */
[----:B------:R-:W-:Y:S01]  /*6990*/  UIADD3 UR32, UR8, 0x3000, URZ ;  /* 0x0000300008207890 */ /* 0x000fe2000fffe03f */
[----:B------:R-:W-:Y:S01]  /*69a0*/  SEL R3, RZ, 0x1, P2 ;  /* 0x00000001ff037807 */ /* 0x000fe20001000000 */
        /* <DEDUP_REMOVED lines=8> */
[----:B------:R-:W-:Y:S01]  /*6a30*/  UMOV UR9, UR33 ;  /* 0x0000002100097c82 */ /* 0x000fe20008000000 */
[----:B------:R-:W-:Y:S01]  /*6a40*/  UMOV UR11, UR35 ;  /* 0x00000023000b7c82 */ /* 0x000fe20008000000 */
[----:B------:R3:W-:Y:S01]  /*6a50*/  UTMALDG.4D [UR32], [UR6], desc[UR24] ;  /* 0x00001820060075b4 */ /* 0x0007e20008019000 */
[----:B------:R3:W-:Y:S01]  /*6a60*/  UTMALDG.4D [UR16], [UR6], desc[UR24] ;  /* 0x00001810060075b4 */ /* 0x0007e20008019000 */
[----:B------:R3:W-:Y:S02]  /*6a70*/  UTMALDG.4D [UR8], [UR6], desc[UR24] ;  /* 0x00001808060075b4 */ /* 0x0007e40008019000 */
[----:B---3--:R-:W-:Y:S01]  /*6a80*/  NOP ;  /* 0x0000000000007918 */ /* 0x008fe20000000000 */
.L_x_27:
[----:B------:R-:W-:-:S07]  /*6a90*/  IADD3 R7, R7, -0x1, RZ ;  /* 0xffffffff07077810 */ /* 0x000fce0007ffe0ff */
.L_x_26:
[----:B------:R-:W-:Y:S01]  /*6aa0*/  IADD3 R21, R201, 0x1, RZ ;  /* 0x00000001c9157810 */ /* 0x000fe20007ffe0ff */
[----:B------:R-:W-:Y:S05]  /*6ab0*/  WARPSYNC.ALL ;  /* 0x0000000000007948 */ /* 0x000fea0003800000 */
[----:B------:R-:W-:-:S04]  /*6ac0*/  ISETP.NE.AND P2, PT, R21, 0x4, PT ;  /* 0x000000041500780c */ /* 0x000fc80003f45270 */
[----:B--2---:R-:W-:Y:S02]  /*6ad0*/  SEL R3, RZ, 0x1, P2 ;  /* 0x00000001ff037807 */ /* 0x004fe40001000000 */
[----:B------:R-:W-:Y:S02]  /*6ae0*/  SEL R21, R21, RZ, P2 ;  /* 0x000000ff15157207 */ /* 0x000fe40001000000 */
[----:B------:R-:W-:Y:S02]  /*6af0*/  LOP3.LUT R4, R4, R3, RZ, 0x3c, !PT ;  /* 0x0000000304047212 */ /* 0x000fe400078e3cff */
[----:B------:R-:W-:Y:S01]  /*6b00*/  FMNMX R0, R24, R23, !PT ;  /* 0x0000001718007209 */ /* 0x000fe20007800000 */
[----:B------:R-:W-:Y:S01]  /*6b10*/  BSSY B0, `(.L_x_30) ;  /* 0x00000a4000007945 */ /* 0x000fe20003800000 */
[----:B-1----:R-:W-:Y:S02]  /*6b20*/  FMNMX R10, R26, R11, !PT ;  /* 0x0000000b1a0a7209 */ /* 0x002fe40007800000 */
        /* <DEDUP_REMOVED lines=126> */
[----:B------:R-:W-:Y:S01]  /*7310*/  LEA R22, R19, R12, 0x3 ;  /* 0x0000000c13167211 */ /* 0x000fe200078e18ff */
[----:B------:R-:W1:Y:S01]  /*7320*/  SHFL.BFLY PT, R3, R10, 0x1, 0x1f ;  /* 0x0c201f000a037f89 */ /* 0x000e6200000e0000 */
[----:B------:R-:W-:-:S02]  /*7330*/  LEA R205, R21, R2, 0x3 ;  /* 0x0000000215cd7211 */ /* 0x000fc400078e18ff */
[----:B------:R-:W-:Y:S01]  /*7340*/  PRMT R22, RZ, 0x654, R22 ;  /* 0x00000654ff167816 */ /* 0x000fe20000000016 */
[----:B------:R-:W2:Y:S01]  /*7350*/  SHFL.BFLY PT, R201, R18, 0x1, 0x1f ;  /* 0x0c201f0012c97f89 */ /* 0x000ea200000e0000 */
[----:B------:R-:W-:Y:S02]  /*7360*/  SHF.L.U32 R200, R4, 0x1f, RZ ;  /* 0x0000001f04c87819 */ /* 0x000fe400000006ff */
[----:B------:R3:W-:Y:S02]  /*7370*/  SYNCS.ARRIVE.TRANS64.RED.A1T0 RZ, [R22+URZ], RZ ;  /* 0x000000ff16ff79a7 */ /* 0x0007e4000810043f */
[----:B------:R-:W4:Y:S01]  /*7380*/  SYNCS.PHASECHK.TRANS64.TRYWAIT P6, [R205+URZ+0x33000], R200 ;  /* 0x033000c8cd0075a7 */ /* 0x000f2200080c017f */
[----:B-1----:R-:W-:Y:S02]  /*7390*/  FMNMX R20, R10, R3, !PT ;  /* 0x000000030a147209 */ /* 0x002fe40007800000 */
[----:B--2---:R-:W-:-:S03]  /*73a0*/  FMNMX R201, R18, R201, !PT ;  /* 0x000000c912c97209 */ /* 0x004fc60007800000 */
[----:B------:R-:W1:Y:S04]  /*73b0*/  SHFL.BFLY PT, R3, R20, 0x2, 0x1f ;  /* 0x0c401f0014037f89 */ /* 0x000e6800000e0000 */
[----:B------:R-:W2:Y:S01]  /*73c0*/  SHFL.BFLY PT, R0, R201, 0x2, 0x1f ;  /* 0x0c401f00c9007f89 */ /* 0x000ea200000e0000 */
[----:B-1----:R-:W-:Y:S02]  /*73d0*/  FMNMX R3, R20, R3, !PT ;  /* 0x0000000314037209 */ /* 0x002fe40007800000 */
[----:B--2---:R-:W-:Y:S02]  /*73e0*/  FMNMX R0, R201, R0, !PT ;  /* 0x00000000c9007209 */ /* 0x004fe40007800000 */
[----:B------:R-:W-:Y:S02]  /*73f0*/  FSETP.NEU.AND P2, PT, R3, -INF , PT ;  /* 0xff8000000300780b */ /* 0x000fe40003f4d000 */
[----:B------:R-:W-:-:S02]  /*7400*/  FSETP.NEU.AND P3, PT, R0, -INF , PT ;  /* 0xff8000000000780b */ /* 0x000fc40003f6d000 */
[----:B------:R-:W-:Y:S02]  /*7410*/  FSEL R202, R3, RZ, P2 ;  /* 0x000000ff03ca7208 */ /* 0x000fe40001000000 */
[----:B------:R-:W-:-:S03]  /*7420*/  FSEL R18, R0, RZ, P3 ;  /* 0x000000ff00127208 */ /* 0x000fc60001800000 */
[----:B------:R-:W-:Y:S02]  /*7430*/  FADD R10, -R202, R23 ;  /* 0x00000017ca0a7221 */ /* 0x000fe40000000100 */
[C---:B------:R-:W-:Y:S01]  /*7440*/  FADD R11, -R18.reuse, R11 ;  /* 0x0000000b120b7221 */ /* 0x040fe20000000100 */
[----:B------:R-:W-:Y:S01]  /*7450*/  FMUL R18, R18, UR14 ;  /* 0x0000000e12127c20 */ /* 0x000fe20008400000 */
[----:B------:R-:W-:Y:S02]  /*7460*/  FMUL R10, R10, UR14 ;  /* 0x0000000e0a0a7c20 */ /* 0x000fe40008400000 */
[----:B------:R-:W-:Y:S01]  /*7470*/  FMUL R11, R11, UR14 ;  /* 0x0000000e0b0b7c20 */ /* 0x000fe20008400000 */
[--C-:B------:R-:W-:Y:S01]  /*7480*/  FFMA R26, R26, UR14, -R18.reuse ;  /* 0x0000000e1a1a7c23 */ /* 0x100fe20008000812 */
[--C-:B------:R-:W-:Y:S01]  /*7490*/  FFMA R27, R27, UR14, -R18.reuse ;  /* 0x0000000e1b1b7c23 */ /* 0x100fe20008000812 */
[----:B------:R-:W-:Y:S01]  /*74a0*/  FSETP.GEU.AND P4, PT, R10, -126, PT ;  /* 0xc2fc00000a00780b */ /* 0x000fe20003f8e000 */
[----:B------:R-:W-:Y:S01]  /*74b0*/  FFMA R203, R30, UR14, -R18 ;  /* 0x0000000e1ecb7c23 */ /* 0x000fe20008000812 */
[----:B------:R-:W-:-:S02]  /*74c0*/  FSETP.GEU.AND P5, PT, R11, -126, PT ;  /* 0xc2fc00000b00780b */ /* 0x000fc40003fae000 */
[----:B------:R-:W-:Y:S02]  /*74d0*/  FSETP.GEU.AND P2, PT, R26, -126, PT ;  /* 0xc2fc00001a00780b */ /* 0x000fe40003f4e000 */
[----:B------:R-:W-:-:S07]  /*74e0*/  FSETP.GEU.AND P3, PT, R27, -126, PT ;  /* 0xc2fc00001b00780b */ /* 0x000fce0003f6e000 */
[----:B------:R-:W-:Y:S02]  /*74f0*/  @!P4 FMUL R10, R10, 0.5 ;  /* 0x3f0000000a0ac820 */ /* 0x000fe40000400000 */
[----:B------:R-:W-:Y:S02]  /*7500*/  @!P5 FMUL R11, R11, 0.5 ;  /* 0x3f0000000b0bd820 */ /* 0x000fe40000400000 */
[----:B------:R3:W1:Y:S01]  /*7510*/  MUFU.EX2 R20, R10 ;  /* 0x0000000a00147308 */ /* 0x0006620000000800 */
[----:B------:R-:W-:-:S07]  /*7520*/  @!P2 FMUL R26, R26, 0.5 ;  /* 0x3f0000001a1aa820 */ /* 0x000fce0000400000 */
[----:B------:R3:W2:Y:S01]  /*7530*/  MUFU.EX2 R23, R11 ;  /* 0x0000000b00177308 */ /* 0x0006a20000000800 */
[----:B----4-:R-:W-:Y:S05]  /*7540*/  @!P6 BRA `(.L_x_31) ;  /* 0x0000005c0028e947 */ /* 0x010fea0003800000 */
.L_x_71:
[----:B------:R-:W-:Y:S05]  /*7550*/  BSYNC B0 ;  /* 0x0000000000007941 */ /* 0x000fea0003800000 */
.L_x_30:
[----:B------:R-:W-:Y:S01]  /*7560*/  FSETP.GEU.AND P6, PT, R203, -126, PT ;  /* 0xc2fc0000cb00780b */ /* 0x000fe20003fce000 */
[----:B------:R-:W-:Y:S01]  /*7570*/  @!P3 FMUL R27, R27, 0.5 ;  /* 0x3f0000001b1bb820 */ /* 0x000fe20000400000 */
[----:B---3--:R-:W-:Y:S01]  /*7580*/  FFMA R10, R31, UR14, -R18 ;  /* 0x0000000e1f0a7c23 */ /* 0x008fe20008000812 */
[----:B----4-:R-:W3:Y:S01]  /*7590*/  MUFU.EX2 R200, R26 ;  /* 0x0000001a00c87308 */ /* 0x010ee20000000800 */
[----:B------:R-:W-:Y:S01]  /*75a0*/  FMUL R22, R202, UR14 ;  /* 0x0000000eca167c20 */ /* 0x000fe20008400000 */
[----:B-1----:R-:W-:Y:S01]  /*75b0*/  @!P4 FMUL R20, R20, R20 ;  /* 0x000000141414c220 */ /* 0x002fe20000400000 */
[----:B--2---:R-:W-:Y:S01]  /*75c0*/  @!P5 FMUL R23, R23, R23 ;  /* 0x000000171717d220 */ /* 0x004fe20000400000 */
[----:B------:R-:W-:Y:S01]  /*75d0*/  FSETP.GEU.AND P4, PT, R10, -126, PT ;  /* 0xc2fc00000a00780b */ /* 0x000fe20003f8e000 */
[--C-:B------:R-:W-:Y:S01]  /*75e0*/  FFMA R202, R28, UR14, -R22.reuse ;  /* 0x0000000e1cca7c23 */ /* 0x100fe20008000816 */
[--C-:B------:R-:W-:Y:S01]  /*75f0*/  FFMA R201, R29, UR14, -R22.reuse ;  /* 0x0000000e1dc97c23 */ /* 0x100fe20008000816 */
[--C-:B------:R-:W-:Y:S01]  /*7600*/  FFMA R24, R24, UR14, -R22.reuse ;  /* 0x0000000e18187c23 */ /* 0x100fe20008000816 */
[----:B------:R-:W1:Y:S01]  /*7610*/  MUFU.EX2 R30, R27 ;  /* 0x0000001b001e7308 */ /* 0x000e620000000800 */
[----:B------:R-:W-:Y:S01]  /*7620*/  FFMA R25, R25, UR14, -R22 ;  /* 0x0000000e19197c23 */ /* 0x000fe20008000816 */
[----:B------:R-:W-:Y:S01]  /*7630*/  @!P6 FMUL R203, R203, 0.5 ;  /* 0x3f000000cbcbe820 */ /* 0x000fe20000400000 */
[----:B------:R-:W-:Y:S01]  /*7640*/  MOV R11, 0x80000020 ;  /* 0x80000020000b7802 */ /* 0x000fe20000000f00 */
[----:B------:R-:W-:Y:S05]  /*7650*/  WARPSYNC.ALL ;  /* 0x0000000000007948 */ /* 0x000fea0003800000 */
[----:B------:R-:W2:Y:S01]  /*7660*/  MUFU.EX2 R31, R203 ;  /* 0x000000cb001f7308 */ /* 0x000ea20000000800 */
[----:B---3--:R-:W-:Y:S01]  /*7670*/  @!P2 FMUL R200, R200, R200 ;  /* 0x000000c8c8c8a220 */ /* 0x008fe20000400000 */
[----:B------:R-:W-:Y:S01]  /*7680*/  FSETP.GEU.AND P5, PT, R24, -126, PT ;  /* 0xc2fc00001800780b */ /* 0x000fe20003fae000 */
[----:B------:R-:W-:Y:S01]  /*7690*/  @!P4 FMUL R10, R10, 0.5 ;  /* 0x3f0000000a0ac820 */ /* 0x000fe20000400000 */
[----:B------:R-:W-:Y:S01]  /*76a0*/  FSETP.GEU.AND P2, PT, R25, -126, PT ;  /* 0xc2fc00001900780b */ /* 0x000fe20003f4e000 */
[-C--:B------:R-:W-:Y:S01]  /*76b0*/  FMUL R152, R152, R20.reuse ;  /* 0x0000001498987220 */ /* 0x080fe20000400000 */
[----:B------:R-:W-:Y:S01]  /*76c0*/  R2UR UR7, R11 ;  /* 0x000000000b0772ca */ /* 0x000fe200000e0000 */
[----:B------:R-:W-:Y:S01]  /*76d0*/  FMUL R153, R153, R20 ;  /* 0x0000001499997220 */ /* 0x000fe20000400000 */
[----:B-1----:R-:W-:Y:S01]  /*76e0*/  @!P3 FMUL R30, R30, R30 ;  /* 0x0000001e1e1eb220 */ /* 0x002fe20000400000 */
[----:B------:R-:W-:Y:S01]  /*76f0*/  FSETP.GEU.AND P3, PT, R202, -126, PT ;  /* 0xc2fc0000ca00780b */ /* 0x000fe20003f6e000 */
[----:B------:R1:W3:Y:S01]  /*7700*/  MUFU.EX2 R28, R10 ;  /* 0x0000000a001c7308 */ /* 0x0002e20000000800 */
[-C--:B------:R-:W-:Y:S01]  /*7710*/  FMUL R156, R156, R20.reuse ;  /* 0x000000149c9c7220 */ /* 0x080fe20000400000 */
[-C--:B------:R-:W-:Y:S01]  /*7720*/  FMUL R157, R157, R20.reuse ;  /* 0x000000149d9d7220 */ /* 0x080fe20000400000 */
[-C--:B------:R-:W-:Y:S01]  /*7730*/  FMUL R160, R160, R20.reuse ;  /* 0x00000014a0a07220 */ /* 0x080fe20000400000 */
[-C--:B------:R-:W-:Y:S01]  /*7740*/  FMUL R161, R161, R20.reuse ;  /* 0x00000014a1a17220 */ /* 0x080fe20000400000 */
[----:B------:R-:W-:Y:S01]  /*7750*/  @!P5 FMUL R24, R24, 0.5 ;  /* 0x3f0000001818d820 */ /* 0x000fe20000400000 */
[-C--:B------:R-:W-:Y:S01]  /*7760*/  FMUL R164, R164, R20.reuse ;  /* 0x00000014a4a47220 */ /* 0x080fe20000400000 */
[----:B--2---:R-:W-:Y:S01]  /*7770*/  @!P6 FMUL R31, R31, R31 ;  /* 0x0000001f1f1fe220 */ /* 0x004fe20000400000 */
[----:B------:R-:W-:Y:S01]  /*7780*/  FSETP.GEU.AND P6, PT, R201, -126, PT ;  /* 0xc2fc0000c900780b */ /* 0x000fe20003fce000 */
[----:B------:R-:W-:Y:S01]  /*7790*/  @!P2 FMUL R25, R25, 0.5 ;  /* 0x3f0000001919a820 */ /* 0x000fe20000400000 */
[----:B------:R-:W2:Y:S01]  /*77a0*/  MUFU.EX2 R203, R24 ;  /* 0x0000001800cb7308 */ /* 0x000ea20000000800 */
[----:B-1----:R-:W-:Y:S01]  /*77b0*/  MOV R10, UR15 ;  /* 0x0000000f000a7c02 */ /* 0x002fe20008000f00 */
[----:B------:R-:W-:Y:S01]  /*77c0*/  @!P3 FMUL R202, R202, 0.5 ;  /* 0x3f000000cacab820 */ /* 0x000fe20000400000 */
[-C--:B------:R-:W-:Y:S01]  /*77d0*/  FMUL R165, R165, R20.reuse ;  /* 0x00000014a5a57220 */ /* 0x080fe20000400000 */
[-C--:B------:R-:W-:Y:S01]  /*77e0*/  FMUL R168, R168, R20.reuse ;  /* 0x00000014a8a87220 */ /* 0x080fe20000400000 */
[----:B------:R-:W-:Y:S01]  /*77f0*/  FMUL R169, R169, R20 ;  /* 0x00000014a9a97220 */ /* 0x000fe20000400000 */
[----:B------:R-:W-:-:S02]  /*7800*/  IMAD R10, R21, 0xc00, R10 ;  /* 0x00000c00150a7824 */ /* 0x000fc400078e020a */
[----:B---3--:R-:W-:Y:S01]  /*7810*/  @!P4 FMUL R28, R28, R28 ;  /* 0x0000001c1c1cc220 */ /* 0x008fe20000400000 */
[----:B------:R-:W1:Y:S01]  /*7820*/  MUFU.EX2 R29, R25 ;  /* 0x00000019001d7308 */ /* 0x000e620000000800 */
[-C--:B------:R-:W-:Y:S01]  /*7830*/  FMUL R172, R172, R20.reuse ;  /* 0x00000014acac7220 */ /* 0x080fe20000400000 */
[-C--:B------:R-:W-:Y:S01]  /*7840*/  FMUL R173, R173, R20.reuse ;  /* 0x00000014adad7220 */ /* 0x080fe20000400000 */
[----:B------:R-:W-:Y:S01]  /*7850*/  @!P6 FMUL R201, R201, 0.5 ;  /* 0x3f000000c9c9e820 */ /* 0x000fe20000400000 */
[----:B------:R-:W-:Y:S01]  /*7860*/  R2UR UR6, R10 ;  /* 0x000000000a0672ca */ /* 0x000fe200000e0000 */
[-C--:B------:R-:W-:Y:S01]  /*7870*/  FMUL R176, R176, R20.reuse ;  /* 0x00000014b0b07220 */ /* 0x080fe20000400000 */
[-C--:B------:R-:W-:Y:S01]  /*7880*/  FMUL R177, R177, R20.reuse ;  /* 0x00000014b1b17220 */ /* 0x080fe20000400000 */
[-C--:B------:R-:W-:Y:S01]  /*7890*/  FMUL R180, R180, R20.reuse ;  /* 0x00000014b4b47220 */ /* 0x080fe20000400000 */
[----:B------:R-:W3:Y:S01]  /*78a0*/  MUFU.EX2 R202, R202 ;  /* 0x000000ca00ca7308 */ /* 0x000ee20000000800 */
[----:B--2---:R-:W-:Y:S01]  /*78b0*/  @!P5 FMUL R203, R203, R203 ;  /* 0x000000cbcbcbd220 */ /* 0x004fe20000400000 */
[-C--:B------:R-:W-:Y:S01]  /*78c0*/  FMUL R181, R181, R20.reuse ;  /* 0x00000014b5b57220 */ /* 0x080fe20000400000 */
[-C--:B------:R-:W-:Y:S01]  /*78d0*/  FMUL R184, R184, R20.reuse ;  /* 0x00000014b8b87220 */ /* 0x080fe20000400000 */
[-C--:B------:R-:W-:Y:S01]  /*78e0*/  FMUL R185, R185, R20.reuse ;  /* 0x00000014b9b97220 */ /* 0x080fe20000400000 */
[-C--:B------:R-:W-:Y:S01]  /*78f0*/  FMUL R188, R188, R20.reuse ;  /* 0x00000014bcbc7220 */ /* 0x080fe20000400000 */
[-C--:B------:R-:W-:Y:S01]  /*7900*/  FMUL R189, R189, R20.reuse ;  /* 0x00000014bdbd7220 */ /* 0x080fe20000400000 */
[-C--:B------:R-:W-:Y:S01]  /*7910*/  FMUL R192, R192, R20.reuse ;  /* 0x00000014c0c07220 */ /* 0x080fe20000400000 */
[----:B------:R-:W2:Y:S01]  /*7920*/  MUFU.EX2 R201, R201 ;  /* 0x000000c900c97308 */ /* 0x000ea20000000800 */
[----:B-1----:R-:W-:Y:S01]  /*7930*/  @!P2 FMUL R29, R29, R29 ;  /* 0x0000001d1d1da220 */ /* 0x002fe20000400000 */
[-C--:B------:R-:W-:Y:S01]  /*7940*/  FMUL R193, R193, R20.reuse ;  /* 0x00000014c1c17220 */ /* 0x080fe20000400000 */
[-C--:B------:R-:W-:Y:S01]  /*7950*/  FMUL R196, R196, R20.reuse ;  /* 0x00000014c4c47220 */ /* 0x080fe20000400000 */
[----:B------:R-:W-:Y:S01]  /*7960*/  FMUL R197, R197, R20 ;  /* 0x00000014c5c57220 */ /* 0x000fe20000400000 */
[-C--:B------:R-:W-:Y:S01]  /*7970*/  FMUL R154, R154, R23.reuse ;  /* 0x000000179a9a7220 */ /* 0x080fe20000400000 */
[-C--:B------:R-:W-:Y:S01]  /*7980*/  FMUL R155, R155, R23.reuse ;  /* 0x000000179b9b7220 */ /* 0x080fe20000400000 */
[-C--:B------:R-:W-:Y:S01]  /*7990*/  FMUL R158, R158, R23.reuse ;  /* 0x000000179e9e7220 */ /* 0x080fe20000400000 */
[-C--:B------:R-:W-:Y:S01]  /*79a0*/  FMUL R159, R159, R23.reuse ;  /* 0x000000179f9f7220 */ /* 0x080fe20000400000 */
[----:B---3--:R-:W-:Y:S01]  /*79b0*/  @!P3 FMUL R202, R202, R202 ;  /* 0x000000cacacab220 */ /* 0x008fe20000400000 */
[-C--:B------:R-:W-:Y:S01]  /*79c0*/  FMUL R162, R162, R23.reuse ;  /* 0x00000017a2a27220 */ /* 0x080fe20000400000 */
[-C--:B------:R-:W-:Y:S01]  /*79d0*/  FMUL R163, R163, R23.reuse ;  /* 0x00000017a3a37220 */ /* 0x080fe20000400000 */
[-C--:B------:R-:W-:Y:S01]  /*79e0*/  FMUL R166, R166, R23.reuse ;  /* 0x00000017a6a67220 */ /* 0x080fe20000400000 */
[-C--:B------:R-:W-:Y:S01]  /*79f0*/  FMUL R167, R167, R23.reuse ;  /* 0x00000017a7a77220 */ /* 0x080fe20000400000 */
[-C--:B------:R-:W-:Y:S01]  /*7a00*/  FMUL R170, R170, R23.reuse ;  /* 0x00000017aaaa7220 */ /* 0x080fe20000400000 */
[-C--:B------:R-:W-:Y:S01]  /*7a10*/  FMUL R171, R171, R23.reuse ;  /* 0x00000017abab7220 */ /* 0x080fe20000400000 */
[----:B------:R-:W-:Y:S01]  /*7a20*/  FMUL R174, R174, R23 ;  /* 0x00000017aeae7220 */ /* 0x000fe20000400000 */
[----:B--2---:R-:W-:Y:S01]  /*7a30*/  @!P6 FMUL R201, R201, R201 ;  /* 0x000000c9c9c9e220 */ /* 0x004fe20000400000 */
[-C--:B------:R-:W-:Y:S01]  /*7a40*/  FMUL R175, R175, R23.reuse ;  /* 0x00000017afaf7220 */ /* 0x080fe20000400000 */
        /* <DEDUP_REMOVED lines=11> */
[----:B------:R-:W-:Y:S01]  /*7b00*/  FMUL R199, R199, R23 ;  /* 0x00000017c7c77220 */ /* 0x000fe20000400000 */
[----:B------:R-:W-:Y:S01]  /*7b10*/  F2FP.BF16.F32.PACK_AB R25, R30, R200 ;  /* 0x000000c81e19723e */ /* 0x000fe200000010ff */
[--C-:B------:R-:W-:Y:S01]  /*7b20*/  FFMA R204, R32, UR14, -R22.reuse ;  /* 0x0000000e20cc7c23 */ /* 0x100fe20008000816 */
[----:B------:R-:W-:Y:S01]  /*7b30*/  F2FP.BF16.F32.PACK_AB R27, R28, R31 ;  /* 0x0000001f1c1b723e */ /* 0x000fe200000010ff */
[----:B------:R-:W-:Y:S01]  /*7b40*/  FFMA R32, R33, UR14, -R22 ;  /* 0x0000000e21207c23 */ /* 0x000fe20008000816 */
[----:B------:R-:W-:Y:S01]  /*7b50*/  F2FP.BF16.F32.PACK_AB R24, R29, R203 ;  /* 0x000000cb1d18723e */ /* 0x000fe200000010ff */
[--C-:B------:R-:W-:Y:S01]  /*7b60*/  FFMA R33, R34, UR14, -R18.reuse ;  /* 0x0000000e22217c23 */ /* 0x100fe20008000812 */
[----:B------:R-:W-:Y:S01]  /*7b70*/  F2FP.BF16.F32.PACK_AB R26, R201, R202 ;  /* 0x000000cac91a723e */ /* 0x000fe200000010ff */
[----:B------:R-:W-:Y:S01]  /*7b80*/  FFMA R34, R35, UR14, -R18 ;  /* 0x0000000e23227c23 */ /* 0x000fe20008000812 */
[----:B------:R-:W-:Y:S01]  /*7b90*/  FSETP.GEU.AND P5, PT, R32, -126, PT ;  /* 0xc2fc00002000780b */ /* 0x000fe20003fae000 */
[----:B------:R-:W-:Y:S01]  /*7ba0*/  FFMA R35, R36, UR14, -R22 ;  /* 0x0000000e24237c23 */ /* 0x000fe20008000816 */
[----:B------:R-:W-:Y:S01]  /*7bb0*/  WARPGROUP.ARRIVE ;  /* 0x00000000000079c5 */ /* 0x000fe20000000000 */
[----:B------:R-:W-:Y:S01]  /*7bc0*/  FSETP.GEU.AND P6, PT, R33, -126, PT ;  /* 0xc2fc00002100780b */ /* 0x000fe20003fce000 */
[----:B------:R-:W-:Y:S01]  /*7bd0*/  FFMA R36, R39, UR14, -R18 ;  /* 0x0000000e27247c23 */ /* 0x000fe20008000812 */
[----:B------:R-:W-:Y:S01]  /*7be0*/  FSETP.GEU.AND P4, PT, R204, -126, PT ;  /* 0xc2fc0000cc00780b */ /* 0x000fe20003f8e000 */
[--C-:B------:R-:W-:Y:S01]  /*7bf0*/  FFMA R39, R40, UR14, -R22.reuse ;  /* 0x0000000e28277c23 */ /* 0x100fe20008000816 */
[----:B------:R-:W-:Y:S01]  /*7c00*/  FSETP.GEU.AND P3, PT, R34, -126, PT ;  /* 0xc2fc00002200780b */ /* 0x000fe20003f6e000 */
[----:B------:R-:W-:Y:S01]  /*7c10*/  HGMMA.64x96x16.F32.BF16 R152, R24, gdesc[UR4].tnspB, R152, gsb0 ;  /* 0x4160000418987df0 */ /* 0x000fe20008001898 */
[----:B------:R-:W-:Y:S01]  /*7c20*/  FSETP.GEU.AND P2, PT, R35, -126, PT ;  /* 0xc2fc00002300780b */ /* 0x000fe20003f4e000 */
[----:B------:R-:W-:Y:S01]  /*7c30*/  FFMA R40, R41, UR14, -R22 ;  /* 0x0000000e29287c23 */ /* 0x000fe20008000816 */
[--C-:B------:R-:W-:Y:S01]  /*7c40*/  FFMA R41, R42, UR14, -R18.reuse ;  /* 0x0000000e2a297c23 */ /* 0x100fe20008000812 */
[----:B------:R-:W-:Y:S01]  /*7c50*/  FFMA R42, R43, UR14, -R18 ;  /* 0x0000000e2b2a7c23 */ /* 0x000fe20008000812 */
[----:B------:R-:W-:Y:S01]  /*7c60*/  @!P5 FMUL R32, R32, 0.5 ;  /* 0x3f0000002020d820 */ /* 0x000fe20000400000 */
[----:B------:R-:W-:Y:S01]  /*7c70*/  FFMA R43, R45, UR14, -R22 ;  /* 0x0000000e2d2b7c23 */ /* 0x000fe20008000816 */
[----:B------:R-:W-:Y:S01]  /*7c80*/  FFMA R45, R46, UR14, -R18 ;  /* 0x0000000e2e2d7c23 */ /* 0x000fe20008000812 */
[----:B------:R-:W-:Y:S01]  /*7c90*/  @!P6 FMUL R33, R33, 0.5 ;  /* 0x3f0000002121e820 */ /* 0x000fe20000400000 */
[----:B------:R-:W-:Y:S01]  /*7ca0*/  FFMA R44, R44, UR14, -R22 ;  /* 0x0000000e2c2c7c23 */ /* 0x000fe20008000816 */
[----:B------:R-:W-:Y:S01]  /*7cb0*/  @!P4 FMUL R204, R204, 0.5 ;  /* 0x3f000000ccccc820 */ /* 0x000fe20000400000 */
[----:B------:R-:W1:Y:S01]  /*7cc0*/  MUFU.EX2 R32, R32 ;  /* 0x0000002000207308 */ /* 0x000e620000000800 */
[----:B------:R-:W-:Y:S01]  /*7cd0*/  @!P3 FMUL R34, R34, 0.5 ;  /* 0x3f0000002222b820 */ /* 0x000fe20000400000 */
[----:B------:R-:W-:Y:S01]  /*7ce0*/  FFMA R46, R47, UR14, -R18 ;  /* 0x0000000e2f2e7c23 */ /* 0x000fe20008000812 */
[----:B------:R-:W-:Y:S01]  /*7cf0*/  @!P2 FMUL R35, R35, 0.5 ;  /* 0x3f0000002323a820 */ /* 0x000fe20000400000 */
[--C-:B------:R-:W-:Y:S01]  /*7d00*/  FFMA R47, R48, UR14, -R22.reuse ;  /* 0x0000000e302f7c23 */ /* 0x100fe20008000816 */
[----:B------:R-:W-:Y:S01]  /*7d10*/  FFMA R48, R49, UR14, -R22 ;  /* 0x0000000e31307c23 */ /* 0x000fe20008000816 */
[----:B------:R-:W-:Y:S01]  /*7d20*/  FFMA R50, R50, UR14, -R18 ;  /* 0x0000000e32327c23 */ /* 0x000fe20008000812 */
[----:B------:R-:W-:Y:S01]  /*7d30*/  FFMA R49, R53, UR14, -R22 ;  /* 0x0000000e35317c23 */ /* 0x000fe20008000816 */
[----:B------:R-:W2:Y:S01]  /*7d40*/  MUFU.EX2 R33, R33 ;  /* 0x0000002100217308 */ /* 0x000ea20000000800 */
[--C-:B------:R-:W-:Y:S01]  /*7d50*/  FFMA R53, R54, UR14, -R18.reuse ;  /* 0x0000000e36357c23 */ /* 0x100fe20008000812 */
[--C-:B------:R-:W-:Y:S01]  /*7d60*/  FFMA R55, R55, UR14, -R18.reuse ;  /* 0x0000000e37377c23 */ /* 0x100fe20008000812 */
[----:B------:R-:W-:Y:S01]  /*7d70*/  FFMA R78, R78, UR14, -R18 ;  /* 0x0000000e4e4e7c23 */ /* 0x000fe20008000812 */
[--C-:B------:R-:W-:Y:S01]  /*7d80*/  FFMA R80, R80, UR14, -R22.reuse ;  /* 0x0000000e50507c23 */ /* 0x100fe20008000816 */
[--C-:B------:R-:W-:Y:S01]  /*7d90*/  FFMA R81, R81, UR14, -R22.reuse ;  /* 0x0000000e51517c23 */ /* 0x100fe20008000816 */
[----:B------:R-:W-:Y:S01]  /*7da0*/  FFMA R85, R85, UR14, -R22 ;  /* 0x0000000e55557c23 */ /* 0x000fe20008000816 */
[----:B------:R-:W-:Y:S01]  /*7db0*/  FFMA R86, R86, UR14, -R18 ;  /* 0x0000000e56567c23 */ /* 0x000fe20008000812 */
[----:B------:R3:W4:Y:S01]  /*7dc0*/  MUFU.EX2 R11, R204 ;  /* 0x000000cc000b7308 */ /* 0x0007220000000800 */
[----:B-1----:R-:W-:Y:S01]  /*7dd0*/  @!P5 FMUL R32, R32, R32 ;  /* 0x000000202020d220 */ /* 0x002fe20000400000 */
[----:B------:R-:W-:Y:S01]  /*7de0*/  FFMA R205, R88, UR14, -R22 ;  /* 0x0000000e58cd7c23 */ /* 0x000fe20008000816 */
[----:B------:R-:W-:Y:S01]  /*7df0*/  FFMA R88, R90, UR14, -R18 ;  /* 0x0000000e5a587c23 */ /* 0x000fe20008000812 */
[--C-:B------:R-:W-:Y:S01]  /*7e00*/  FFMA R90, R93, UR14, -R22.reuse ;  /* 0x0000000e5d5a7c23 */ /* 0x100fe20008000816 */
[----:B------:R-:W-:Y:S01]  /*7e10*/  FFMA R108, R108, UR14, -R22 ;  /* 0x0000000e6c6c7c23 */ /* 0x000fe20008000816 */
[--C-:B------:R-:W-:Y:S01]  /*7e20*/  FFMA R114, R114, UR14, -R18.reuse ;  /* 0x0000000e72727c23 */ /* 0x100fe20008000812 */
[----:B------:R-:W-:Y:S01]  /*7e30*/  FFMA R118, R118, UR14, -R18 ;  /* 0x0000000e76767c23 */ /* 0x000fe20008000812 */
[----:B------:R-:W1:Y:S01]  /*7e40*/  MUFU.EX2 R34, R34 ;  /* 0x0000002200227308 */ /* 0x000e620000000800 */
[----:B--2---:R-:W-:Y:S01]  /*7e50*/  @!P6 FMUL R33, R33, R33 ;  /* 0x000000212121e220 */ /* 0x004fe20000400000 */
[----:B------:R-:W-:Y:S01]  /*7e60*/  FSETP.GEU.AND P6, PT, R36, -126, PT ;  /* 0xc2fc00002400780b */ /* 0x000fe20003fce000 */
[--C-:B---3--:R-:W-:Y:S01]  /*7e70*/  FFMA R204, R56, UR14, -R22.reuse ;  /* 0x0000000e38cc7c23 */ /* 0x108fe20008000816 */
[----:B------:R-:W-:Y:S01]  /*7e80*/  FFMA R56, R57, UR14, -R22 ;  /* 0x0000000e39387c23 */ /* 0x000fe20008000816 */
[--C-:B------:R-:W-:Y:S01]  /*7e90*/  FFMA R57, R58, UR14, -R18.reuse ;  /* 0x0000000e3a397c23 */ /* 0x100fe20008000812 */
[----:B------:R-:W-:Y:S01]  /*7ea0*/  FFMA R58, R59, UR14, -R18 ;  /* 0x0000000e3b3a7c23 */ /* 0x000fe20008000812 */
[----:B------:R-:W-:Y:S01]  /*7eb0*/  FFMA R59, R61, UR14, -R22 ;  /* 0x0000000e3d3b7c23 */ /* 0x000fe20008000816 */
[----:B------:R-:W2:Y:S01]  /*7ec0*/  MUFU.EX2 R35, R35 ;  /* 0x0000002300237308 */ /* 0x000ea20000000800 */
[----:B----4-:R-:W-:Y:S01]  /*7ed0*/  @!P4 FMUL R11, R11, R11 ;  /* 0x0000000b0b0bc220 */ /* 0x010fe20000400000 */
[----:B------:R-:W-:Y:S01]  /*7ee0*/  FFMA R61, R63, UR14, -R18 ;  /* 0x0000000e3f3d7c23 */ /* 0x000fe20008000812 */
[--C-:B------:R-:W-:Y:S01]  /*7ef0*/  FFMA R63, R64, UR14, -R22.reuse ;  /* 0x0000000e403f7c23 */ /* 0x100fe20008000816 */
[----:B------:R-:W-:Y:S01]  /*7f00*/  FFMA R64, R65, UR14, -R22 ;  /* 0x0000000e41407c23 */ /* 0x000fe20008000816 */
[--C-:B------:R-:W-:Y:S01]  /*7f10*/  FFMA R65, R66, UR14, -R18.reuse ;  /* 0x0000000e42417c23 */ /* 0x100fe20008000812 */
[----:B------:R-:W-:Y:S01]  /*7f20*/  FFMA R66, R71, UR14, -R18 ;  /* 0x0000000e47427c23 */ /* 0x000fe20008000812 */
[----:B------:R-:W-:Y:S01]  /*7f30*/  @!P6 FMUL R36, R36, 0.5 ;  /* 0x3f0000002424e820 */ /* 0x000fe20000400000 */
[--C-:B------:R-:W-:Y:S01]  /*7f40*/  FFMA R71, R72, UR14, -R22.reuse ;  /* 0x0000000e48477c23 */ /* 0x100fe20008000816 */
[----:B-1----:R-:W-:Y:S01]  /*7f50*/  @!P3 FMUL R34, R34, R34 ;  /* 0x000000222222b220 */ /* 0x002fe20000400000 */
[----:B------:R-:W-:Y:S01]  /*7f60*/  FSETP.GEU.AND P3, PT, R39, -126, PT ;  /* 0xc2fc00002700780b */ /* 0x000fe20003f6e000 */
[----:B------:R-:W-:Y:S01]  /*7f70*/  FFMA R72, R73, UR14, -R22 ;  /* 0x0000000e49487c23 */ /* 0x000fe20008000816 */
[--C-:B------:R-:W-:Y:S01]  /*7f80*/  FFMA R73, R74, UR14, -R18.reuse ;  /* 0x0000000e4a497c23 */ /* 0x100fe20008000812 */
[----:B------:R-:W1:Y:S01]  /*7f90*/  MUFU.EX2 R36, R36 ;  /* 0x0000002400247308 */ /* 0x000e620000000800 */
[--C-:B------:R-:W-:Y:S01]  /*7fa0*/  FFMA R74, R75, UR14, -R18.reuse ;  /* 0x0000000e4b4a7c23 */ /* 0x100fe20008000812 */
[--C-:B------:R-:W-:Y:S01]  /*7fb0*/  FFMA R75, R79, UR14, -R18.reuse ;  /* 0x0000000e4f4b7c23 */ /* 0x100fe20008000812 */
[----:B------:R-:W-:Y:S01]  /*7fc0*/  FFMA R79, R83, UR14, -R18 ;  /* 0x0000000e534f7c23 */ /* 0x000fe20008000812 */
[----:B--2---:R-:W-:Y:S01]  /*7fd0*/  @!P2 FMUL R35, R35, R35 ;  /* 0x000000232323a220 */ /* 0x004fe20000400000 */
[----:B------:R-:W-:Y:S01]  /*7fe0*/  FSETP.GEU.AND P2, PT, R44, -126, PT ;  /* 0xc2fc00002c00780b */ /* 0x000fe20003f4e000 */
[----:B------:R-:W-:Y:S01]  /*7ff0*/  FFMA R121, R121, UR14, -R22 ;  /* 0x0000000e79797c23 */ /* 0x000fe20008000816 */
[----:B------:R-:W-:Y:S01]  /*8000*/  FFMA R23, R23, R14, R200 ;  /* 0x0000000e17177223 */ /* 0x000fe200000000c8 */
[--C-:B------:R-:W-:Y:S01]  /*8010*/  FFMA R14, R129, UR14, -R22.reuse ;  /* 0x0000000e810e7c23 */ /* 0x100fe20008000816 */
[----:B------:R-:W-:Y:S01]  /*8020*/  FFMA R128, R128, UR14, -R22 ;  /* 0x0000000e80807c23 */ /* 0x000fe20008000816 */
[----:B------:R-:W-:Y:S01]  /*8030*/  @!P3 FMUL R39, R39, 0.5 ;  /* 0x3f0000002727b820 */ /* 0x000fe20000400000 */
[----:B------:R-:W-:Y:S01]  /*8040*/  FFMA R130, R130, UR14, -R18 ;  /* 0x0000000e82827c23 */ /* 0x000fe20008000812 */
[----:B------:R-:W-:Y:S01]  /*8050*/  FFMA R20, R20, R13, R203 ;  /* 0x0000000d14147223 */ /* 0x000fe200000000cb */
[----:B------:R-:W-:Y:S01]  /*8060*/  FADD R30, R23, R30 ;  /* 0x0000001e171e7221 */ /* 0x000fe20000000000 */
[----:B------:R-:W-:Y:S01]  /*8070*/  FFMA R132, R132, UR14, -R22 ;  /* 0x0000000e84847c23 */ /* 0x000fe20008000816 */
[--C-:B------:R-:W-:Y:S01]  /*8080*/  FFMA R142, R142, UR14, -R18.reuse ;  /* 0x0000000e8e8e7c23 */ /* 0x100fe20008000812 */
[----:B------:R-:W2:Y:S01]  /*8090*/  MUFU.EX2 R39, R39 ;  /* 0x0000002700277308 */ /* 0x000ea20000000800 */
[----:B-1----:R-:W-:Y:S01]  /*80a0*/  @!P6 FMUL R36, R36, R36 ;  /* 0x000000242424e220 */ /* 0x002fe20000400000 */
[----:B------:R-:W-:Y:S01]  /*80b0*/  FSETP.GEU.AND P6, PT, R41, -126, PT ;  /* 0xc2fc00002900780b */ /* 0x000fe20003fce000 */
[----:B------:R-:W-:Y:S01]  /*80c0*/  @!P2 FMUL R44, R44, 0.5 ;  /* 0x3f0000002c2ca820 */ /* 0x000fe20000400000 */
[----:B------:R-:W-:Y:S01]  /*80d0*/  FADD R29, R20, R29 ;  /* 0x0000001d141d7221 */ /* 0x000fe20000000000 */
[----:B------:R-:W-:Y:S01]  /*80e0*/  FADD R31, R30, R31 ;  /* 0x0000001f1e1f7221 */ /* 0x000fe20000000000 */
[--C-:B------:R-:W-:Y:S01]  /*80f0*/  FFMA R20, R131, UR14, -R18.reuse ;  /* 0x0000000e83147c23 */ /* 0x100fe20008000812 */
[----:B------:R-:W-:Y:S01]  /*8100*/  FFMA R30, R135, UR14, -R18 ;  /* 0x0000000e871e7c23 */ /* 0x000fe20008000812 */
[----:B------:R-:W-:Y:S01]  /*8110*/  FADD R202, R29, R202 ;  /* 0x000000ca1dca7221 */ /* 0x000fe20000000000 */
[----:B------:R-:W1:Y:S01]  /*8120*/  MUFU.EX2 R44, R44 ;  /* 0x0000002c002c7308 */ /* 0x000e620000000800 */
[----:B------:R-:W-:Y:S01]  /*8130*/  FADD R28, R31, R28 ;  /* 0x0000001c1f1c7221 */ /* 0x000fe20000000000 */
[----:B------:R-:W-:Y:S01]  /*8140*/  FFMA R29, R134, UR14, -R18 ;  /* 0x0000000e861d7c23 */ /* 0x000fe20008000812 */
[----:B------:R-:W-:Y:S01]  /*8150*/  FADD R202, R202, R201 ;  /* 0x000000c9caca7221 */ /* 0x000fe20000000000 */
[----:B------:R-:W-:Y:S01]  /*8160*/  FFMA R31, R136, UR14, -R22 ;  /* 0x0000000e881f7c23 */ /* 0x000fe20008000816 */
[----:B------:R-:W-:Y:S01]  /*8170*/  FFMA R143, R143, UR14, -R18 ;  /* 0x0000000e8f8f7c23 */ /* 0x000fe20008000812 */
[----:B------:R-:W-:Y:S01]  /*8180*/  @!P6 FMUL R41, R41, 0.5 ;  /* 0x3f0000002929e820 */ /* 0x000fe20000400000 */
[----:B------:R-:W-:Y:S01]  /*8190*/  FADD R23, R202, R11 ;  /* 0x0000000bca177221 */ /* 0x000fe20000000000 */
[----:B--2---:R-:W-:Y:S01]  /*81a0*/  @!P3 FMUL R39, R39, R39 ;  /* 0x000000272727b220 */ /* 0x004fe20000400000 */
[----:B------:R-:W-:Y:S01]  /*81b0*/  FSETP.GEU.AND P3, PT, R43, -126, PT ;  /* 0xc2fc00002b00780b */ /* 0x000fe20003f6e000 */
[--C-:B------:R-:W-:Y:S01]  /*81c0*/  FFMA R144, R144, UR14, -R22.reuse ;  /* 0x0000000e90907c23 */ /* 0x100fe20008000816 */
[----:B------:R-:W-:Y:S01]  /*81d0*/  FFMA R145, R145, UR14, -R22 ;  /* 0x0000000e91917c23 */ /* 0x000fe20008000816 */
[----:B------:R-:W2:Y:S01]  /*81e0*/  MUFU.EX2 R41, R41 ;  /* 0x0000002900297308 */ /* 0x000ea20000000800 */
[--C-:B------:R-:W-:Y:S01]  /*81f0*/  FFMA R146, R146, UR14, -R18.reuse ;  /* 0x0000000e92927c23 */ /* 0x100fe20008000812 */
[----:B------:R-:W-:Y:S01]  /*8200*/  FFMA R147, R147, UR14, -R18 ;  /* 0x0000000e93937c23 */ /* 0x000fe20008000812 */
[----:B------:R-:W-:Y:S01]  /*8210*/  FFMA R148, R148, UR14, -R22 ;  /* 0x0000000e94947c23 */ /* 0x000fe20008000816 */
[----:B------:R-:W-:Y:S01]  /*8220*/  FFMA R150, R150, UR14, -R18 ;  /* 0x0000000e96967c23 */ /* 0x000fe20008000812 */
[----:B-1----:R-:W-:Y:S01]  /*8230*/  @!P2 FMUL R44, R44, R44 ;  /* 0x0000002c2c2ca220 */ /* 0x002fe20000400000 */
[----:B------:R-:W-:-:S04]  /*8240*/  IADD3 R19, R19, 0x1, RZ ;  /* 0x0000000113137810 */ /* 0x000fc80007ffe0ff */
[----:B------:R-:W-:-:S06]  /*8250*/  @!P3 FMUL R43, R43, 0.5 ;  /* 0x3f0000002b2bb820 */ /* 0x000fcc0000400000 */
[----:B------:R-:W1:Y:S01]  /*8260*/  MUFU.EX2 R43, R43 ;  /* 0x0000002b002b7308 */ /* 0x000e620000000800 */
[----:B------:R-:W-:Y:S02]  /*8270*/  WARPGROUP.DEPBAR.LE gsb0, 0x0 ;  /* 0x00008000000079c5 */ /* 0x000fe40000010000 */
[----:B------:R-:W-:Y:S01]  /*8280*/  FFMA R26, R37, UR14, -R22 ;  /* 0x0000000e251a7c23 */ /* 0x000fe20008000816 */
[----:B------:R-:W-:Y:S01]  /*8290*/  FFMA R37, R38, UR14, -R18 ;  /* 0x0000000e26257c23 */ /* 0x000fe20008000812 */
[----:B------:R-:W-:Y:S01]  /*82a0*/  IADD3 R24, R10, 0x40, RZ ;  /* 0x000000400a187810 */ /* 0x000fe20007ffe0ff */
[----:B--2---:R-:W-:Y:S01]  /*82b0*/  @!P6 FMUL R41, R41, R41 ;  /* 0x000000292929e220 */ /* 0x004fe20000400000 */
[----:B------:R-:W-:Y:S02]  /*82c0*/  MOV R25, 0x80000020 ;  /* 0x8000002000197802 */ /* 0x000fe40000000f00 */
[----:B------:R-:W-:Y:S02]  /*82d0*/  FSETP.GEU.AND P5, PT, R37, -126, PT ;  /* 0xc2fc00002500780b */ /* 0x000fe40003fae000 */
[----:B------:R-:W-:-:S02]  /*82e0*/  FSETP.GEU.AND P4, PT, R26, -126, PT ;  /* 0xc2fc00001a00780b */ /* 0x000fc40003f8e000 */
[----:B------:R-:W-:Y:S02]  /*82f0*/  R2UR UR6, R24 ;  /* 0x00000000180672ca */ /* 0x000fe400000e0000 */
[----:B------:R-:W-:Y:S02]  /*8300*/  R2UR UR7, R25 ;  /* 0x00000000190772ca */ /* 0x000fe400000e0000 */
[----:B------:R-:W-:Y:S01]  /*8310*/  F2FP.BF16.F32.PACK_AB R24, R32, R11 ;  /* 0x0000000b2018723e */ /* 0x000fe200000010ff */
[----:B-1----:R-:W-:Y:S01]  /*8320*/  @!P3 FMUL R43, R43, R43 ;  /* 0x0000002b2b2bb220 */ /* 0x002fe20000400000 */
[----:B------:R-:W-:Y:S01]  /*8330*/  F2FP.BF16.F32.PACK_AB R25, R34, R33 ;  /* 0x000000212219723e */ /* 0x000fe200000010ff */
[----:B------:R-:W-:Y:S01]  /*8340*/  FADD R33, R28, R33 ;  /* 0x000000211c217221 */ /* 0x000fe20000000000 */
[----:B------:R-:W-:Y:S01]  /*8350*/  FSETP.GEU.AND P6, PT, R46, -126, PT ;  /* 0xc2fc00002e00780b */ /* 0x000fe20003fce000 */
[----:B------:R-:W-:Y:S01]  /*8360*/  @!P5 FMUL R37, R37, 0.5 ;  /* 0x3f0000002525d820 */ /* 0x000fe20000400000 */
[----:B------:R-:W-:Y:S01]  /*8370*/  FFMA R28, R133, UR14, -R22 ;  /* 0x0000000e851c7c23 */ /* 0x000fe20008000816 */
[----:B------:R-:W-:Y:S01]  /*8380*/  @!P4 FMUL R26, R26, 0.5 ;  /* 0x3f0000001a1ac820 */ /* 0x000fe20000400000 */
[----:B------:R-:W-:Y:S01]  /*8390*/  FADD R32, R23, R32 ;  /* 0x0000002017207221 */ /* 0x000fe20000000000 */
[----:B------:R-:W-:Y:S01]  /*83a0*/  FADD R34, R33, R34 ;  /* 0x0000002221227221 */ /* 0x000fe20000000000 */
[----:B------:R-:W-:Y:S01]  /*83b0*/  FFMA R33, R138, UR14, -R18 ;  /* 0x0000000e8a217c23 */ /* 0x000fe20008000812 */
[----:B------:R-:W1:Y:S06]  /*83c0*/  MUFU.EX2 R38, R26 ;  /* 0x0000001a00267308 */ /* 0x000e6c0000000800 */
[----:B------:R-:W-:-:S02]  /*83d0*/  @!P6 FMUL R46, R46, 0.5 ;  /* 0x3f0000002e2ee820 */ /* 0x000fc40000400000 */
[----:B------:R-:W2:Y:S08]  /*83e0*/  MUFU.EX2 R37, R37 ;  /* 0x0000002500257308 */ /* 0x000eb00000000800 */
[----:B------:R-:W3:Y:S01]  /*83f0*/  MUFU.EX2 R46, R46 ;  /* 0x0000002e002e7308 */ /* 0x000ee20000000800 */
[----:B-1----:R-:W-:Y:S01]  /*8400*/  @!P4 FMUL R38, R38, R38 ;  /* 0x000000262626c220 */ /* 0x002fe20000400000 */
[----:B------:R-:W-:-:S04]  /*8410*/  FSETP.GEU.AND P4, PT, R42, -126, PT ;  /* 0xc2fc00002a00780b */ /* 0x000fc80003f8e000 */
[----:B------:R-:W-:Y:S01]  /*8420*/  F2FP.BF16.F32.PACK_AB R26, R38, R35 ;  /* 0x00000023261a723e */ /* 0x000fe200000010ff */
[----:B------:R-:W-:Y:S01]  /*8430*/  FADD R35, R32, R35 ;  /* 0x0000002320237221 */ /* 0x000fe20000000000 */
[----:B------:R-:W-:Y:S01]  /*8440*/  FFMA R32, R137, UR14, -R22 ;  /* 0x0000000e89207c23 */ /* 0x000fe20008000816 */
[----:B--2---:R-:W-:Y:S01]  /*8450*/  @!P5 FMUL R37, R37, R37 ;  /* 0x000000252525d220 */ /* 0x004fe20000400000 */
[----:B------:R-:W-:Y:S01]  /*8460*/  FSETP.GEU.AND P5, PT, R40, -126, PT ;  /* 0xc2fc00002800780b */ /* 0x000fe20003fae000 */
[----:B------:R-:W-:Y:S01]  /*8470*/  FADD R38, R35, R38 ;  /* 0x0000002623267221 */ /* 0x000fe20000000000 */
[----:B------:R-:W-:Y:S02]  /*8480*/  FFMA R35, R140, UR14, -R22 ;  /* 0x0000000e8c237c23 */ /* 0x000fe40008000816 */
[----:B------:R-:W-:Y:S01]  /*8490*/  F2FP.BF16.F32.PACK_AB R27, R36, R37 ;  /* 0x00000025241b723e */ /* 0x000fe200000010ff */
[----:B------:R-:W-:Y:S01]  /*84a0*/  @!P4 FMUL R42, R42, 0.5 ;  /* 0x3f0000002a2ac820 */ /* 0x000fe20000400000 */
[----:B------:R-:W-:Y:S01]  /*84b0*/  FADD R37, R34, R37 ;  /* 0x0000002522257221 */ /* 0x000fe20000000000 */
[----:B---3--:R-:W-:Y:S01]  /*84c0*/  @!P6 FMUL R46, R46, R46 ;  /* 0x0000002e2e2ee220 */ /* 0x008fe20000400000 */
[----:B------:R-:W-:Y:S01]  /*84d0*/  WARPGROUP.ARRIVE ;  /* 0x00000000000079c5 */ /* 0x000fe20000000000 */
[----:B------:R-:W-:Y:S01]  /*84e0*/  FSETP.GEU.AND P6, PT, R50, -126, PT ;  /* 0xc2fc00003200780b */ /* 0x000fe20003fce000 */
[----:B------:R-:W-:Y:S01]  /*84f0*/  FADD R36, R37, R36 ;  /* 0x0000002425247221 */ /* 0x000fe20000000000 */
[----:B------:R-:W1:Y:S01]  /*8500*/  MUFU.EX2 R42, R42 ;  /* 0x0000002a002a7308 */ /* 0x000e620000000800 */
[----:B------:R-:W-:Y:S01]  /*8510*/  FFMA R34, R139, UR14, -R18 ;  /* 0x0000000e8b227c23 */ /* 0x000fe20008000812 */
[----:B------:R-:W-:Y:S01]  /*8520*/  @!P5 FMUL R40, R40, 0.5 ;  /* 0x3f0000002828d820 */ /* 0x000fe20000400000 */
[----:B------:R-:W-:Y:S05]  /*8530*/  HGMMA.64x96x16.F32.BF16 R152, R24, gdesc[UR4].tnspB, R152, gsb0 ;  /* 0x4160000418987df0 */ /* 0x000fea0008001898 */
[----:B------:R-:W2:Y:S03]  /*8540*/  MUFU.EX2 R40, R40 ;  /* 0x0000002800287308 */ /* 0x000ea60000000800 */
[----:B------:R-:W-:Y:S01]  /*8550*/  @!P6 FMUL R50, R50, 0.5 ;  /* 0x3f0000003232e820 */ /* 0x000fe20000400000 */
[----:B-1----:R-:W-:Y:S01]  /*8560*/  @!P4 FMUL R42, R42, R42 ;  /* 0x0000002a2a2ac220 */ /* 0x002fe20000400000 */
[----:B------:R-:W-:Y:S01]  /*8570*/  FSETP.GEU.AND P4, PT, R47, -126, PT ;  /* 0xc2fc00002f00780b */ /* 0x000fe20003f8e000 */
[----:B--2---:R-:W-:Y:S01]  /*8580*/  @!P5 FMUL R40, R40, R40 ;  /* 0x000000282828d220 */ /* 0x004fe20000400000 */
[----:B------:R-:W-:-:S11]  /*8590*/  FSETP.GEU.AND P5, PT, R45, -126, PT ;  /* 0xc2fc00002d00780b */ /* 0x000fd60003fae000 */
[----:B------:R-:W-:-:S06]  /*85a0*/  @!P4 FMUL R47, R47, 0.5 ;  /* 0x3f0000002f2fc820 */ /* 0x000fcc0000400000 */
[----:B------:R-:W1:Y:S01]  /*85b0*/  MUFU.EX2 R47, R47 ;  /* 0x0000002f002f7308 */ /* 0x000e620000000800 */
[----:B------:R-:W-:-:S07]  /*85c0*/  @!P5 FMUL R45, R45, 0.5 ;  /* 0x3f0000002d2dd820 */ /* 0x000fce0000400000 */
[----:B------:R-:W2:Y:S01]  /*85d0*/  MUFU.EX2 R45, R45 ;  /* 0x0000002d002d7308 */ /* 0x000ea20000000800 */
        /* <DEDUP_REMOVED lines=14> */
[----:B------:R-:W-:Y:S02]  /*86c0*/  WARPGROUP.DEPBAR.LE gsb0, 0x0 ;  /* 0x00008000000079c5 */ /* 0x000fe40000010000 */
[----:B------:R-:W-:Y:S01]  /*86d0*/  IADD3 R24, R10, 0x80, RZ ;  /* 0x000000800a187810 */ /* 0x000fe20007ffe0ff */
[----:B------:R-:W-:Y:S01]  /*86e0*/  @!P5 FMUL R53, R53, 0.5 ;  /* 0x3f0000003535d820 */ /* 0x000fe20000400000 */
[----:B------:R-:W-:Y:S02]  /*86f0*/  MOV R25, 0x80000020 ;  /* 0x8000002000197802 */ /* 0x000fe40000000f00 */
[----:B------:R-:W-:Y:S02]  /*8700*/  R2UR UR6, R24 ;  /* 0x00000000180672ca */ /* 0x000fe400000e0000 */
[----:B------:R-:W-:Y:S01]  /*8710*/  R2UR UR7, R25 ;  /* 0x00000000190772ca */ /* 0x000fe200000e0000 */
[----:B------:R-:W2:Y:S01]  /*8720*/  MUFU.EX2 R53, R53 ;  /* 0x0000003500357308 */ /* 0x000ea20000000800 */
[----:B------:R-:W-:Y:S01]  /*8730*/  F2FP.BF16.F32.PACK_AB R24, R40, R39 ;  /* 0x000000272818723e */ /* 0x000fe200000010ff */
[----:B------:R-:W-:Y:S01]  /*8740*/  FADD R39, R38, R39 ;  /* 0x0000002726277221 */ /* 0x000fe20000000000 */
[----:B------:R-:W-:Y:S01]  /*8750*/  F2FP.BF16.F32.PACK_AB R25, R42, R41 ;  /* 0x000000292a19723e */ /* 0x000fe200000010ff */
[----:B------:R-:W-:Y:S01]  /*8760*/  FADD R41, R36, R41 ;  /* 0x0000002924297221 */ /* 0x000fe20000000000 */
[----:B------:R-:W-:Y:S01]  /*8770*/  F2FP.BF16.F32.PACK_AB R26, R43, R44 ;  /* 0x0000002c2b1a723e */ /* 0x000fe200000010ff */
[----:B-1----:R-:W-:Y:S01]  /*8780*/  @!P4 FMUL R58, R58, R58 ;  /* 0x0000003a3a3ac220 */ /* 0x002fe20000400000 */
[----:B------:R-:W-:Y:S01]  /*8790*/  F2FP.BF16.F32.PACK_AB R27, R46, R45 ;  /* 0x0000002d2e1b723e */ /* 0x000fe200000010ff */
[----:B------:R-:W-:Y:S01]  /*87a0*/  FFMA R36, R141, UR14, -R22 ;  /* 0x0000000e8d247c23 */ /* 0x000fe20008000816 */
[----:B------:R-:W-:Y:S01]  /*87b0*/  FSETP.GEU.AND P4, PT, R63, -126, PT ;  /* 0xc2fc00003f00780b */ /* 0x000fe20003f8e000 */
[----:B------:R-:W-:Y:S01]  /*87c0*/  FADD R39, R39, R40 ;  /* 0x0000002827277221 */ /* 0x000fe20000000000 */
[----:B------:R-:W-:Y:S01]  /*87d0*/  WARPGROUP.ARRIVE ;  /* 0x00000000000079c5 */ /* 0x000fe20000000000 */
[----:B------:R-:W-:-:S02]  /*87e0*/  FADD R42, R41, R42 ;  /* 0x0000002a292a7221 */ /* 0x000fc40000000000 */
[----:B------:R-:W-:Y:S02]  /*87f0*/  FADD R44, R39, R44 ;  /* 0x0000002c272c7221 */ /* 0x000fe40000000000 */
[----:B------:R-:W-:Y:S01]  /*8800*/  FADD R45, R42, R45 ;  /* 0x0000002d2a2d7221 */ /* 0x000fe20000000000 */
[----:B------:R-:W-:Y:S01]  /*8810*/  HGMMA.64x96x16.F32.BF16 R152, R24, gdesc[UR4].tnspB, R152, gsb0 ;  /* 0x4160000418987df0 */ /* 0x000fe20008001898 */
[----:B--2---:R-:W-:Y:S01]  /*8820*/  @!P5 FMUL R53, R53, R53 ;  /* 0x000000353535d220 */ /* 0x004fe20000400000 */
[----:B------:R-:W-:Y:S01]  /*8830*/  FSETP.GEU.AND P5, PT, R56, -126, PT ;  /* 0xc2fc00003800780b */ /* 0x000fe20003fae000 */
[----:B------:R-:W-:Y:S01]  /*8840*/  FADD R44, R44, R43 ;  /* 0x0000002b2c2c7221 */ /* 0x000fe20000000000 */
[----:B------:R-:W-:Y:S01]  /*8850*/  FADD R46, R45, R46 ;  /* 0x0000002e2d2e7221 */ /* 0x000fe20000000000 */
[----:B------:R-:W-:-:S06]  /*8860*/  @!P4 FMUL R63, R63, 0.5 ;  /* 0x3f0000003f3fc820 */ /* 0x000fcc0000400000 */
[----:B------:R-:W1:Y:S04]  /*8870*/  MUFU.EX2 R63, R63 ;  /* 0x0000003f003f7308 */ /* 0x000e680000000800 */
[----:B------:R-:W-:-:S06]  /*8880*/  @!P5 FMUL R56, R56, 0.5 ;  /* 0x3f0000003838d820 */ /* 0x000fcc0000400000 */
[----:B------:R-:W2:Y:S01]  /*8890*/  MUFU.EX2 R56, R56 ;  /* 0x0000003800387308 */ /* 0x000ea20000000800 */
[----:B-1----:R-:W-:Y:S01]  /*88a0*/  @!P4 FMUL R63, R63, R63 ;  /* 0x0000003f3f3fc220 */ /* 0x002fe20000400000 */
[----:B--2---:R-:W-:Y:S01]  /*88b0*/  @!P5 FMUL R56, R56, R56 ;  /* 0x000000383838d220 */ /* 0x004fe20000400000 */
[----:B------:R-:W-:Y:S02]  /*88c0*/  WARPGROUP.DEPBAR.LE gsb0, 0x0 ;  /* 0x00008000000079c5 */ /* 0x000fe40000010000 */
[----:B------:R-:W-:Y:S01]  /*88d0*/  FFMA R24, R51, UR14, -R18 ;  /* 0x0000000e33187c23 */ /* 0x000fe20008000812 */
[----:B------:R-:W-:Y:S02]  /*88e0*/  FFMA R26, R52, UR14, -R22 ;  /* 0x0000000e341a7c23 */ /* 0x000fe40008000816 */
[----:B------:R-:W1:Y:S01]  /*88f0*/  MUFU.EX2 R51, R50 ;  /* 0x0000003200337308 */ /* 0x000e620000000800 */
[----:B------:R-:W-:Y:S02]  /*8900*/  MOV R25, 0x80000020 ;  /* 0x8000002000197802 */ /* 0x000fe40000000f00 */
[----:B------:R-:W-:-:S02]  /*8910*/  FSETP.GEU.AND P3, PT, R24, -126, PT ;  /* 0xc2fc00001800780b */ /* 0x000fc40003f6e000 */
[----:B------:R-:W-:Y:S02]  /*8920*/  FSETP.GEU.AND P2, PT, R26, -126, PT ;  /* 0xc2fc00001a00780b */ /* 0x000fe40003f4e000 */
[----:B------:R-:W-:-:S09]  /*8930*/  R2UR UR7, R25 ;  /* 0x00000000190772ca */ /* 0x000fd200000e0000 */
[----:B------:R-:W-:Y:S01]  /*8940*/  @!P3 FMUL R24, R24, 0.5 ;  /* 0x3f0000001818b820 */ /* 0x000fe20000400000 */
[----:B-1----:R-:W-:Y:S01]  /*8950*/  @!P6 FMUL R51, R51, R51 ;  /* 0x000000333333e220 */ /* 0x002fe20000400000 */
[----:B------:R-:W-:Y:S01]  /*8960*/  FSETP.GEU.AND P6, PT, R55, -126, PT ;  /* 0xc2fc00003700780b */ /* 0x000fe20003fce000 */
[----:B------:R-:W-:Y:S01]  /*8970*/  @!P2 FMUL R26, R26, 0.5 ;  /* 0x3f0000001a1aa820 */ /* 0x000fe20000400000 */
[----:B------:R1:W2:Y:S08]  /*8980*/  MUFU.EX2 R52, R24 ;  /* 0x0000001800347308 */ /* 0x0002b00000000800 */
[----:B------:R-:W3:Y:S01]  /*8990*/  MUFU.EX2 R54, R26 ;  /* 0x0000001a00367308 */ /* 0x000ee20000000800 */
[----:B-1----:R-:W-:-:S02]  /*89a0*/  IADD3 R24, R10, 0xc0, RZ ;  /* 0x000000c00a187810 */ /* 0x002fc40007ffe0ff */
[----:B------:R-:W-:Y:S02]  /*89b0*/  @!P6 FMUL R55, R55, 0.5 ;  /* 0x3f0000003737e820 */ /* 0x000fe40000400000 */
[----:B------:R-:W-:Y:S02]  /*89c0*/  R2UR UR6, R24 ;  /* 0x00000000180672ca */ /* 0x000fe400000e0000 */
[----:B------:R-:W-:Y:S01]  /*89d0*/  F2FP.BF16.F32.PACK_AB R24, R48, R47 ;  /* 0x0000002f3018723e */ /* 0x000fe200000010ff */
[----:B------:R-:W1:Y:S01]  /*89e0*/  MUFU.EX2 R50, R55 ;  /* 0x0000003700327308 */ /* 0x000e620000000800 */
[----:B--2---:R-:W-:Y:S01]  /*89f0*/  @!P3 FMUL R52, R52, R52 ;  /* 0x000000343434b220 */ /* 0x004fe20000400000 */
[----:B------:R-:W-:Y:S01]  /*8a00*/  FSETP.GEU.AND P3, PT, R204, -126, PT ;  /* 0xc2fc0000cc00780b */ /* 0x000fe20003f6e000 */
[----:B------:R-:W-:-:S03]  /*8a10*/  FADD R47, R44, R47 ;  /* 0x0000002f2c2f7221 */ /* 0x000fc60000000000 */
[----:B------:R-:W-:Y:S01]  /*8a20*/  F2FP.BF16.F32.PACK_AB R25, R52, R51 ;  /* 0x000000333419723e */ /* 0x000fe200000010ff */
[----:B------:R-:W-:Y:S01]  /*8a30*/  FADD R51, R46, R51 ;  /* 0x000000332e337221 */ /* 0x000fe20000000000 */
[----:B------:R-:W-:Y:S01]  /*8a40*/  FADD R47, R47, R48 ;  /* 0x000000302f2f7221 */ /* 0x000fe20000000000 */
[----:B---3--:R-:W-:Y:S02]  /*8a50*/  @!P2 FMUL R54, R54, R54 ;  /* 0x000000363636a220 */ /* 0x008fe40000400000 */
[----:B------:R-:W-:-:S03]  /*8a60*/  FADD R52, R51, R52 ;  /* 0x0000003433347221 */ /* 0x000fc60000000000 */
[----:B------:R-:W-:Y:S01]  /*8a70*/  F2FP.BF16.F32.PACK_AB R26, R49, R54 ;  /* 0x00000036311a723e */ /* 0x000fe200000010ff */
[----:B------:R-:W-:Y:S01]  /*8a80*/  @!P3 FMUL R204, R204, 0.5 ;  /* 0x3f000000ccccb820 */ /* 0x000fe20000400000 */
[----:B------:R-:W-:Y:S01]  /*8a90*/  FADD R54, R47, R54 ;  /* 0x000000362f367221 */ /* 0x000fe20000000000 */
[----:B-1----:R-:W-:Y:S01]  /*8aa0*/  @!P6 FMUL R50, R50, R50 ;  /* 0x000000323232e220 */ /* 0x002fe20000400000 */
[----:B------:R-:W-:Y:S01]  /*8ab0*/  FSETP.GEU.AND P6, PT, R57, -126, PT ;  /* 0xc2fc00003900780b */ /* 0x000fe20003fce000 */
[----:B------:R1:W2:Y:S01]  /*8ac0*/  MUFU.EX2 R55, R204 ;  /* 0x000000cc00377308 */ /* 0x0002a20000000800 */
[----:B------:R-:W-:Y:S02]  /*8ad0*/  FADD R54, R54, R49 ;  /* 0x0000003136367221 */ /* 0x000fe40000000000 */
[----:B------:R-:W-:Y:S01]  /*8ae0*/  F2FP.BF16.F32.PACK_AB R27, R50, R53 ;  /* 0x00000035321b723e */ /* 0x000fe200000010ff */
[----:B------:R-:W-:-:S03]  /*8af0*/  FADD R53, R52, R53 ;  /* 0x0000003534357221 */ /* 0x000fc60000000000 */
[----:B------:R-:W-:Y:S01]  /*8b00*/  WARPGROUP.ARRIVE ;  /* 0x00000000000079c5 */ /* 0x000fe20000000000 */
[----:B------:R-:W-:Y:S01]  /*8b10*/  FADD R50, R53, R50 ;  /* 0x0000003235327221 */ /* 0x000fe20000000000 */
[----:B-1----:R-:W-:Y:S01]  /*8b20*/  FFMA R204, R82, UR14, -R18 ;  /* 0x0000000e52cc7c23 */ /* 0x002fe20008000812 */
[----:B------:R-:W-:Y:S01]  /*8b30*/  FFMA R82, R84, UR14, -R22 ;  /* 0x0000000e54527c23 */ /* 0x000fe20008000816 */
[----:B------:R-:W-:Y:S01]  /*8b40*/  FFMA R84, R87, UR14, -R18 ;  /* 0x0000000e57547c23 */ /* 0x000fe20008000812 */
[----:B------:R-:W-:Y:S01]  /*8b50*/  @!P6 FMUL R57, R57, 0.5 ;  /* 0x3f0000003939e820 */ /* 0x000fe20000400000 */
[----:B------:R-:W-:Y:S01]  /*8b60*/  HGMMA.64x96x16.F32.BF16 R152, R24, gdesc[UR4].tnspB, R152, gsb0 ;  /* 0x4160000418987df0 */ /* 0x000fe20008001898 */
[----:B------:R-:W-:Y:S01]  /*8b70*/  FFMA R87, R89, UR14, -R22 ;  /* 0x0000000e59577c23 */ /* 0x000fe20008000816 */
[--C-:B------:R-:W-:Y:S01]  /*8b80*/  FFMA R89, R91, UR14, -R18.reuse ;  /* 0x0000000e5b597c23 */ /* 0x100fe20008000812 */
[----:B------:R-:W-:Y:S01]  /*8b90*/  FFMA R91, R94, UR14, -R18 ;  /* 0x0000000e5e5b7c23 */ /* 0x000fe20008000812 */
[----:B--2---:R-:W-:Y:S01]  /*8ba0*/  @!P3 FMUL R55, R55, R55 ;  /* 0x000000373737b220 */ /* 0x004fe20000400000 */
[----:B------:R-:W1:Y:S01]  /*8bb0*/  MUFU.EX2 R57, R57 ;  /* 0x0000003900397308 */ /* 0x000e620000000800 */
[----:B------:R-:W-:Y:S01]  /*8bc0*/  FSETP.GEU.AND P3, PT, R59, -126, PT ;  /* 0xc2fc00003b00780b */ /* 0x000fe20003f6e000 */
[----:B------:R-:W-:Y:S01]  /*8bd0*/  FFMA R94, R96, UR14, -R22 ;  /* 0x0000000e605e7c23 */ /* 0x000fe20008000816 */
[--C-:B------:R-:W-:Y:S01]  /*8be0*/  FFMA R96, R98, UR14, -R18.reuse ;  /* 0x0000000e62607c23 */ /* 0x100fe20008000812 */
[----:B------:R-:W-:Y:S01]  /*8bf0*/  FFMA R98, R103, UR14, -R18 ;  /* 0x0000000e67627c23 */ /* 0x000fe20008000812 */
[----:B------:R-:W-:Y:S01]  /*8c00*/  FFMA R103, R105, UR14, -R22 ;  /* 0x0000000e69677c23 */ /* 0x000fe20008000816 */
[----:B------:R-:W-:Y:S01]  /*8c10*/  FFMA R105, R107, UR14, -R18 ;  /* 0x0000000e6b697c23 */ /* 0x000fe20008000812 */
[----:B------:R-:W-:Y:S01]  /*8c20*/  FFMA R107, R109, UR14, -R22 ;  /* 0x0000000e6d6b7c23 */ /* 0x000fe20008000816 */
[----:B------:R-:W-:Y:S01]  /*8c30*/  FFMA R109, R111, UR14, -R18 ;  /* 0x0000000e6f6d7c23 */ /* 0x000fe20008000812 */
[----:B------:R-:W-:Y:S01]  /*8c40*/  FFMA R111, R112, UR14, -R22 ;  /* 0x0000000e706f7c23 */ /* 0x000fe20008000816 */
[--C-:B------:R-:W-:Y:S01]  /*8c50*/  FFMA R112, R115, UR14, -R18.reuse ;  /* 0x0000000e73707c23 */ /* 0x100fe20008000812 */
[--C-:B------:R-:W-:Y:S01]  /*8c60*/  FFMA R115, R119, UR14, -R18.reuse ;  /* 0x0000000e77737c23 */ /* 0x100fe20008000812 */
[--C-:B------:R-:W-:Y:S01]  /*8c70*/  FFMA R119, R122, UR14, -R18.reuse ;  /* 0x0000000e7a777c23 */ /* 0x100fe20008000812 */
[----:B------:R-:W-:Y:S01]  /*8c80*/  FFMA R122, R126, UR14, -R18 ;  /* 0x0000000e7e7a7c23 */ /* 0x000fe20008000812 */
[----:B------:R-:W-:Y:S01]  /*8c90*/  @!P3 FMUL R59, R59, 0.5 ;  /* 0x3f0000003b3bb820 */ /* 0x000fe20000400000 */
[----:B-1----:R-:W-:Y:S01]  /*8ca0*/  @!P6 FMUL R57, R57, R57 ;  /* 0x000000393939e220 */ /* 0x002fe20000400000 */
[----:B------:R-:W-:-:S04]  /*8cb0*/  FSETP.GEU.AND P6, PT, R61, -126, PT ;  /* 0xc2fc00003d00780b */ /* 0x000fc80003fce000 */
[----:B------:R-:W1:Y:S09]  /*8cc0*/  MUFU.EX2 R59, R59 ;  /* 0x0000003b003b7308 */ /* 0x000e720000000800 */
[----:B------:R-:W-:-:S06]  /*8cd0*/  @!P6 FMUL R61, R61, 0.5 ;  /* 0x3f0000003d3de820 */ /* 0x000fcc0000400000 */
[----:B------:R-:W2:Y:S01]  /*8ce0*/  MUFU.EX2 R61, R61 ;  /* 0x0000003d003d7308 */ /* 0x000ea20000000800 */
[----:B-1----:R-:W-:Y:S01]  /*8cf0*/  @!P3 FMUL R59, R59, R59 ;  /* 0x0000003b3b3bb220 */ /* 0x002fe20000400000 */
[----:B--2---:R-:W-:Y:S01]  /*8d00*/  @!P6 FMUL R61, R61, R61 ;  /* 0x0000003d3d3de220 */ /* 0x004fe20000400000 */
[----:B------:R-:W-:-:S13]  /*8d10*/  FSETP.GEU.AND P6, PT, R65, -126, PT ;  /* 0xc2fc00004100780b */ /* 0x000fda0003fce000 */
[----:B------:R-:W-:-:S06]  /*8d20*/  @!P6 FMUL R65, R65, 0.5 ;  /* 0x3f0000004141e820 */ /* 0x000fcc0000400000 */
[----:B------:R-:W1:Y:S02]  /*8d30*/  MUFU.EX2 R65, R65 ;  /* 0x0000004100417308 */ /* 0x000e640000000800 */
[----:B-1----:R-:W-:Y:S01]  /*8d40*/  @!P6 FMUL R65, R65, R65 ;  /* 0x000000414141e220 */ /* 0x002fe20000400000 */
[----:B------:R-:W-:Y:S01]  /*8d50*/  FSETP.GEU.AND P6, PT, R66, -126, PT ;  /* 0xc2fc00004200780b */ /* 0x000fe20003fce000 */
[----:B------:R-:W-:Y:S02]  /*8d60*/  WARPGROUP.DEPBAR.LE gsb0, 0x0 ;  /* 0x00008000000079c5 */ /* 0x000fe40000010000 */
[----:B------:R-:W-:Y:S01]  /*8d70*/  FFMA R26, R60, UR14, -R22 ;  /* 0x0000000e3c1a7c23 */ /* 0x000fe20008000816 */
[----:B------:R-:W-:Y:S01]  /*8d80*/  FFMA R60, R62, UR14, -R18 ;  /* 0x0000000e3e3c7c23 */ /* 0x000fe20008000812 */
[----:B------:R-:W-:-:S08]  /*8d90*/  IADD3 R24, R10, 0x100, RZ ;  /* 0x000001000a187810 */ /* 0x000fd00007ffe0ff */
[----:B------:R-:W-:Y:S01]  /*8da0*/  @!P6 FMUL R66, R66, 0.5 ;  /* 0x3f0000004242e820 */ /* 0x000fe20000400000 */
[----:B------:R-:W-:Y:S02]  /*8db0*/  MOV R25, 0x80000020 ;  /* 0x8000002000197802 */ /* 0x000fe40000000f00 */
[----:B------:R-:W-:Y:S02]  /*8dc0*/  FSETP.GEU.AND P5, PT, R60, -126, PT ;  /* 0xc2fc00003c00780b */ /* 0x000fe40003fae000 */
[----:B------:R-:W-:Y:S01]  /*8dd0*/  FSETP.GEU.AND P2, PT, R26, -126, PT ;  /* 0xc2fc00001a00780b */ /* 0x000fe20003f4e000 */
[----:B------:R-:W1:Y:S01]  /*8de0*/  MUFU.EX2 R66, R66 ;  /* 0x0000004200427308 */ /* 0x000e620000000800 */
[----:B------:R-:W-:Y:S02]  /*8df0*/  R2UR UR6, R24 ;  /* 0x00000000180672ca */ /* 0x000fe400000e0000 */
[----:B------:R-:W-:Y:S02]  /*8e00*/  R2UR UR7, R25 ;  /* 0x00000000190772ca */ /* 0x000fe400000e0000 */
[----:B------:R-:W-:Y:S01]  /*8e10*/  F2FP.BF16.F32.PACK_AB R24, R56, R55 ;  /* 0x000000373818723e */ /* 0x000fe200000010ff */
[----:B------:R-:W-:Y:S01]  /*8e20*/  FADD R55, R54, R55 ;  /* 0x0000003736377221 */ /* 0x000fe20000000000 */
[----:B------:R-:W-:Y:S01]  /*8e30*/  F2FP.BF16.F32.PACK_AB R25, R58, R57 ;  /* 0x000000393a19723e */ /* 0x000fe200000010ff */
[----:B------:R-:W-:-:S02]  /*8e40*/  FADD R57, R50, R57 ;  /* 0x0000003932397221 */ /* 0x000fc40000000000 */
[----:B------:R-:W-:Y:S01]  /*8e50*/  @!P5 FMUL R60, R60, 0.5 ;  /* 0x3f0000003c3cd820 */ /* 0x000fe20000400000 */
[----:B------:R-:W-:Y:S01]  /*8e60*/  FADD R55, R55, R56 ;  /* 0x0000003837377221 */ /* 0x000fe20000000000 */
[----:B------:R-:W-:Y:S01]  /*8e70*/  @!P2 FMUL R26, R26, 0.5 ;  /* 0x3f0000001a1aa820 */ /* 0x000fe20000400000 */
[----:B------:R-:W-:-:S03]  /*8e80*/  FADD R57, R57, R58 ;  /* 0x0000003a39397221 */ /* 0x000fc60000000000 */
[----:B------:R-:W2:Y:S01]  /*8e90*/  MUFU.EX2 R62, R26 ;  /* 0x0000001a003e7308 */ /* 0x000ea20000000800 */
[----:B-1----:R-:W-:Y:S01]  /*8ea0*/  @!P6 FMUL R66, R66, R66 ;  /* 0x000000424242e220 */ /* 0x002fe20000400000 */
[----:B------:R-:W-:-:S06]  /*8eb0*/  FSETP.GEU.AND P6, PT, R73, -126, PT ;  /* 0xc2fc00004900780b */ /* 0x000fcc0003fce000 */
[----:B------:R-:W1:Y:S07]  /*8ec0*/  MUFU.EX2 R60, R60 ;  /* 0x0000003c003c7308 */ /* 0x000e6e0000000800 */
[----:B------:R-:W-:Y:S01]  /*8ed0*/  @!P6 FMUL R73, R73, 0.5 ;  /* 0x3f0000004949e820 */ /* 0x000fe20000400000 */
[----:B--2---:R-:W-:-:S05]  /*8ee0*/  @!P2 FMUL R62, R62, R62 ;  /* 0x0000003e3e3ea220 */ /* 0x004fca0000400000 */
[----:B------:R-:W2:Y:S01]  /*8ef0*/  MUFU.EX2 R73, R73 ;  /* 0x0000004900497308 */ /* 0x000ea20000000800 */
[----:B------:R-:W-:Y:S01]  /*8f00*/  F2FP.BF16.F32.PACK_AB R26, R59, R62 ;  /* 0x0000003e3b1a723e */ /* 0x000fe200000010ff */
[----:B------:R-:W-:Y:S01]  /*8f10*/  FADD R62, R55, R62 ;  /* 0x0000003e373e7221 */ /* 0x000fe20000000000 */
[----:B-1----:R-:W-:Y:S01]  /*8f20*/  @!P5 FMUL R60, R60, R60 ;  /* 0x0000003c3c3cd220 */ /* 0x002fe20000400000 */
[----:B------:R-:W-:Y:S02]  /*8f30*/  FSETP.GEU.AND P5, PT, R64, -126, PT ;  /* 0xc2fc00004000780b */ /* 0x000fe40003fae000 */
[----:B------:R-:W-:Y:S02]  /*8f40*/  FADD R62, R62, R59 ;  /* 0x0000003b3e3e7221 */ /* 0x000fe40000000000 */
[----:B------:R-:W-:Y:S01]  /*8f50*/  F2FP.BF16.F32.PACK_AB R27, R61, R60 ;  /* 0x0000003c3d1b723e */ /* 0x000fe200000010ff */
[----:B------:R-:W-:-:S03]  /*8f60*/  FADD R60, R57, R60 ;  /* 0x0000003c393c7221 */ /* 0x000fc60000000000 */
[----:B------:R-:W-:Y:S01]  /*8f70*/  WARPGROUP.ARRIVE ;  /* 0x00000000000079c5 */ /* 0x000fe20000000000 */
[----:B------:R-:W-:Y:S01]  /*8f80*/  FADD R60, R60, R61 ;  /* 0x0000003d3c3c7221 */ /* 0x000fe20000000000 */
[----:B--2---:R-:W-:-:S03]  /*8f90*/  @!P6 FMUL R73, R73, R73 ;  /* 0x000000494949e220 */ /* 0x004fc60000400000 */
[----:B------:R-:W-:Y:S01]  /*8fa0*/  @!P5 FMUL R64, R64, 0.5 ;  /* 0x3f0000004040d820 */ /* 0x000fe20000400000 */
[----:B------:R-:W-:Y:S01]  /*8fb0*/  HGMMA.64x96x16.F32.BF16 R152, R24, gdesc[UR4].tnspB, R152, gsb0 ;  /* 0x4160000418987df0 */ /* 0x000fe20008001898 */
        /* <DEDUP_REMOVED lines=10> */
[----:B------:R-:W-:-:S13]  /*9060*/  FSETP.GEU.AND P6, PT, R84, -126, PT ;  /* 0xc2fc00005400780b */ /* 0x000fda0003fce000 */
[----:B------:R-:W-:-:S06]  /*9070*/  @!P6 FMUL R84, R84, 0.5 ;  /* 0x3f0000005454e820 */ /* 0x000fcc0000400000 */
[----:B------:R-:W1:Y:S01]  /*9080*/  MUFU.EX2 R84, R84 ;  /* 0x0000005400547308 */ /* 0x000e620000000800 */
[----:B------:R-:W-:Y:S02]  /*9090*/  WARPGROUP.DEPBAR.LE gsb0, 0x0 ;  /* 0x00008000000079c5 */ /* 0x000fe40000010000 */
[----:B------:R-:W-:Y:S01]  /*90a0*/  FFMA R24, R67, UR14, -R18 ;  /* 0x0000000e43187c23 */ /* 0x000fe20008000812 */
[--C-:B------:R-:W-:Y:S01]  /*90b0*/  FFMA R26, R69, UR14, -R22.reuse ;  /* 0x0000000e451a7c23 */ /* 0x100fe20008000816 */
[----:B------:R-:W-:Y:S01]  /*90c0*/  FFMA R67, R68, UR14, -R22 ;  /* 0x0000000e44437c23 */ /* 0x000fe20008000816 */
[----:B------:R-:W-:Y:S01]  /*90d0*/  FFMA R69, R70, UR14, -R18 ;  /* 0x0000000e46457c23 */ /* 0x000fe20008000812 */
[----:B------:R-:W-:Y:S01]  /*90e0*/  MOV R25, 0x80000020 ;  /* 0x8000002000197802 */ /* 0x000fe20000000f00 */
[----:B-1----:R-:W-:Y:S01]  /*90f0*/  @!P6 FMUL R84, R84, R84 ;  /* 0x000000545454e220 */ /* 0x002fe20000400000 */
[----:B------:R-:W-:Y:S02]  /*9100*/  FSETP.GEU.AND P3, PT, R24, -126, PT ;  /* 0xc2fc00001800780b */ /* 0x000fe40003f6e000 */
[----:B------:R-:W-:-:S02]  /*9110*/  FSETP.GEU.AND P2, PT, R67, -126, PT ;  /* 0xc2fc00004300780b */ /* 0x000fc40003f4e000 */
[----:B------:R-:W-:Y:S02]  /*9120*/  FSETP.GEU.AND P5, PT, R69, -126, PT ;  /* 0xc2fc00004500780b */ /* 0x000fe40003fae000 */
[----:B------:R-:W-:Y:S02]  /*9130*/  FSETP.GEU.AND P4, PT, R26, -126, PT ;  /* 0xc2fc00001a00780b */ /* 0x000fe40003f8e000 */
[----:B------:R-:W-:Y:S02]  /*9140*/  R2UR UR7, R25 ;  /* 0x00000000190772ca */ /* 0x000fe400000e0000 */
[----:B------:R-:W-:-:S03]  /*9150*/  FSETP.GEU.AND P6, PT, R87, -126, PT ;  /* 0xc2fc00005700780b */ /* 0x000fc60003fce000 */
[----:B------:R-:W-:Y:S02]  /*9160*/  @!P3 FMUL R24, R24, 0.5 ;  /* 0x3f0000001818b820 */ /* 0x000fe40000400000 */
[----:B------:R-:W-:Y:S02]  /*9170*/  @!P2 FMUL R67, R67, 0.5 ;  /* 0x3f0000004343a820 */ /* 0x000fe40000400000 */
[----:B------:R-:W-:Y:S01]  /*9180*/  @!P5 FMUL R69, R69, 0.5 ;  /* 0x3f0000004545d820 */ /* 0x000fe20000400000 */
[----:B------:R1:W2:Y:S01]  /*9190*/  MUFU.EX2 R68, R24 ;  /* 0x0000001800447308 */ /* 0x0002a20000000800 */
[----:B------:R-:W-:-:S04]  /*91a0*/  @!P4 FMUL R26, R26, 0.5 ;  /* 0x3f0000001a1ac820 */ /* 0x000fc80000400000 */
[----:B------:R-:W-:-:S03]  /*91b0*/  @!P6 FMUL R87, R87, 0.5 ;  /* 0x3f0000005757e820 */ /* 0x000fc60000400000 */
[----:B------:R-:W3:Y:S01]  /*91c0*/  MUFU.EX2 R67, R67 ;  /* 0x0000004300437308 */ /* 0x000ee20000000800 */
[----:B-1----:R-:W-:-:S04]  /*91d0*/  IADD3 R24, R10, 0x140, RZ ;  /* 0x000001400a187810 */ /* 0x002fc80007ffe0ff */
        /* <DEDUP_REMOVED lines=8> */
[----:B------:R-:W2:Y:S01]  /*9260*/  MUFU.EX2 R69, R69 ;  /* 0x0000004500457308 */ /* 0x000ea20000000800 */
[----:B---3--:R-:W-:Y:S01]  /*9270*/  @!P2 FMUL R67, R67, R67 ;  /* 0x000000434343a220 */ /* 0x008fe20000400000 */
[----:B------:R-:W-:Y:S01]  /*9280*/  FADD R64, R63, R64 ;  /* 0x000000403f407221 */ /* 0x000fe20000000000 */
[----:B------:R-:W-:-:S04]  /*9290*/  FADD R68, R65, R68 ;  /* 0x0000004441447221 */ /* 0x000fc80000000000 */
[----:B------:R-:W-:Y:S01]  /*92a0*/  @!P3 FMUL R71, R71, 0.5 ;  /* 0x3f0000004747b820 */ /* 0x000fe20000400000 */
[----:B------:R-:W3:Y:S01]  /*92b0*/  MUFU.EX2 R87, R87 ;  /* 0x0000005700577308 */ /* 0x000ee20000000800 */
[----:B-1----:R-:W-:Y:S01]  /*92c0*/  @!P4 FMUL R70, R70, R70 ;  /* 0x000000464646c220 */ /* 0x002fe20000400000 */
[----:B------:R-:W-:-:S04]  /*92d0*/  FSETP.GEU.AND P4, PT, R74, -126, PT ;  /* 0xc2fc00004a00780b */ /* 0x000fc80003f8e000 */
[----:B------:R-:W-:Y:S01]  /*92e0*/  F2FP.BF16.F32.PACK_AB R26, R70, R67 ;  /* 0x00000043461a723e */ /* 0x000fe200000010ff */
[----:B------:R-:W-:Y:S01]  /*92f0*/  FADD R67, R64, R67 ;  /* 0x0000004340437221 */ /* 0x000fe20000000000 */
[----:B------:R-:W1:Y:S01]  /*9300*/  MUFU.EX2 R71, R71 ;  /* 0x0000004700477308 */ /* 0x000e620000000800 */
[----:B--2---:R-:W-:Y:S01]  /*9310*/  @!P5 FMUL R69, R69, R69 ;  /* 0x000000454545d220 */ /* 0x004fe20000400000 */
[----:B------:R-:W-:Y:S01]  /*9320*/  FSETP.GEU.AND P5, PT, R72, -126, PT ;  /* 0xc2fc00004800780b */ /* 0x000fe20003fae000 */
[----:B------:R-:W-:-:S03]  /*9330*/  FADD R70, R67, R70 ;  /* 0x0000004643467221 */ /* 0x000fc60000000000 */
[----:B------:R-:W-:Y:S01]  /*9340*/  F2FP.BF16.F32.PACK_AB R27, R66, R69 ;  /* 0x00000045421b723e */ /* 0x000fe200000010ff */
[----:B------:R-:W-:Y:S01]  /*9350*/  @!P4 FMUL R74, R74, 0.5 ;  /* 0x3f0000004a4ac820 */ /* 0x000fe20000400000 */
[----:B------:R-:W-:Y:S01]  /*9360*/  FADD R69, R68, R69 ;  /* 0x0000004544457221 */ /* 0x000fe20000000000 */
[----:B---3--:R-:W-:Y:S01]  /*9370*/  @!P6 FMUL R87, R87, R87 ;  /* 0x000000575757e220 */ /* 0x008fe20000400000 */
[----:B------:R-:W-:Y:S01]  /*9380*/  WARPGROUP.ARRIVE ;  /* 0x00000000000079c5 */ /* 0x000fe20000000000 */
[----:B------:R-:W-:Y:S01]  /*9390*/  FSETP.GEU.AND P6, PT, R91, -126, PT ;  /* 0xc2fc00005b00780b */ /* 0x000fe20003fce000 */
[----:B------:R-:W-:Y:S01]  /*93a0*/  FADD R66, R69, R66 ;  /* 0x0000004245427221 */ /* 0x000fe20000000000 */
[----:B------:R-:W2:Y:S02]  /*93b0*/  MUFU.EX2 R74, R74 ;  /* 0x0000004a004a7308 */ /* 0x000ea40000000800 */
[----:B------:R-:W-:Y:S01]  /*93c0*/  @!P5 FMUL R72, R72, 0.5 ;  /* 0x3f0000004848d820 */ /* 0x000fe20000400000 */
[----:B------:R-:W-:Y:S01]  /*93d0*/  HGMMA.64x96x16.F32.BF16 R152, R24, gdesc[UR4].tnspB, R152, gsb0 ;  /* 0x4160000418987df0 */ /* 0x000fe20008001898 */
[----:B-1----:R-:W-:-:S04]  /*93e0*/  @!P3 FMUL R71, R71, R71 ;  /* 0x000000474747b220 */ /* 0x002fc80000400000 */
[----:B------:R-:W1:Y:S03]  /*93f0*/  MUFU.EX2 R72, R72 ;  /* 0x0000004800487308 */ /* 0x000e660000000800 */
[----:B------:R-:W-:Y:S01]  /*9400*/  @!P6 FMUL R91, R91, 0.5 ;  /* 0x3f0000005b5be820 */ /* 0x000fe20000400000 */
[----:B--2---:R-:W-:Y:S01]  /*9410*/  @!P4 FMUL R74, R74, R74 ;  /* 0x0000004a4a4ac220 */ /* 0x004fe20000400000 */
[----:B------:R-:W-:-:S04]  /*9420*/  FSETP.GEU.AND P4, PT, R80, -126, PT ;  /* 0xc2fc00005000780b */ /* 0x000fc80003f8e000 */
[----:B------:R-:W2:Y:S01]  /*9430*/  MUFU.EX2 R91, R91 ;  /* 0x0000005b005b7308 */ /* 0x000ea20000000800 */
[----:B-1----:R-:W-:Y:S01]  /*9440*/  @!P5 FMUL R72, R72, R72 ;  /* 0x000000484848d220 */ /* 0x002fe20000400000 */
[----:B------:R-:W-:-:S07]  /*9450*/  FSETP.GEU.AND P5, PT, R78, -126, PT ;  /* 0xc2fc00004e00780b */ /* 0x000fce0003fae000 */
[----:B------:R-:W-:Y:S01]  /*9460*/  @!P4 FMUL R80, R80, 0.5 ;  /* 0x3f0000005050c820 */ /* 0x000fe20000400000 */
[----:B--2---:R-:W-:-:S05]  /*9470*/  @!P6 FMUL R91, R91, R91 ;  /* 0x0000005b5b5be220 */ /* 0x004fca0000400000 */
        /* <DEDUP_REMOVED lines=18> */
[--C-:B------:R-:W-:Y:S01]  /*95a0*/  FFMA R26, R76, UR14, -R22.reuse ;  /* 0x0000000e4c1a7c23 */ /* 0x100fe20008000816 */
[----:B------:R-:W-:Y:S01]  /*95b0*/  FFMA R76, R77, UR14, -R22 ;  /* 0x0000000e4d4c7c23 */ /* 0x000fe20008000816 */
[----:B------:R-:W-:Y:S01]  /*95c0*/  IADD3 R24, R10, 0x180, RZ ;  /* 0x000001800a187810 */ /* 0x000fe20007ffe0ff */
[----:B------:R-:W-:Y:S01]  /*95d0*/  @!P5 FMUL R205, R205, 0.5 ;  /* 0x3f000000cdcdd820 */ /* 0x000fe20000400000 */
[----:B------:R-:W-:Y:S02]  /*95e0*/  MOV R25, 0x80000020 ;  /* 0x8000002000197802 */ /* 0x000fe40000000f00 */
[----:B------:R-:W-:Y:S02]  /*95f0*/  FSETP.GEU.AND P3, PT, R76, -126, PT ;  /* 0xc2fc00004c00780b */ /* 0x000fe40003f6e000 */
[----:B------:R-:W-:-:S02]  /*9600*/  FSETP.GEU.AND P2, PT, R26, -126, PT ;  /* 0xc2fc00001a00780b */ /* 0x000fc40003f4e000 */
[----:B------:R-:W-:Y:S02]  /*9610*/  R2UR UR6, R24 ;  /* 0x00000000180672ca */ /* 0x000fe400000e0000 */
[----:B------:R-:W-:Y:S01]  /*9620*/  R2UR UR7, R25 ;  /* 0x00000000190772ca */ /* 0x000fe200000e0000 */
[----:B-1----:R-:W-:Y:S01]  /*9630*/  @!P4 FMUL R88, R88, R88 ;  /* 0x000000585858c220 */ /* 0x002fe20000400000 */
[----:B------:R-:W-:Y:S01]  /*9640*/  F2FP.BF16.F32.PACK_AB R24, R72, R71 ;  /* 0x000000474818723e */ /* 0x000fe200000010ff */
[----:B------:R-:W-:Y:S01]  /*9650*/  FADD R71, R70, R71 ;  /* 0x0000004746477221 */ /* 0x000fe20000000000 */
[----:B------:R-:W-:Y:S01]  /*9660*/  F2FP.BF16.F32.PACK_AB R25, R74, R73 ;  /* 0x000000494a19723e */ /* 0x000fe200000010ff */
[----:B------:R-:W-:Y:S01]  /*9670*/  FADD R73, R66, R73 ;  /* 0x0000004942497221 */ /* 0x000fe20000000000 */
[----:B------:R-:W-:Y:S01]  /*9680*/  F2FP.BF16.F32.PACK_AB R27, R75, R78 ;  /* 0x0000004e4b1b723e */ /* 0x000fe200000010ff */
[----:B------:R-:W-:Y:S01]  /*9690*/  @!P3 FMUL R76, R76, 0.5 ;  /* 0x3f0000004c4cb820 */ /* 0x000fe20000400000 */
[----:B------:R-:W-:Y:S01]  /*96a0*/  FADD R72, R71, R72 ;  /* 0x0000004847487221 */ /* 0x000fe20000000000 */
[----:B------:R-:W-:Y:S01]  /*96b0*/  @!P2 FMUL R26, R26, 0.5 ;  /* 0x3f0000001a1aa820 */ /* 0x000fe20000400000 */
[----:B------:R-:W-:-:S03]  /*96c0*/  FADD R73, R73, R74 ;  /* 0x0000004a49497221 */ /* 0x000fc60000000000 */
[----:B------:R-:W1:Y:S01]  /*96d0*/  MUFU.EX2 R77, R26 ;  /* 0x0000001a004d7308 */ /* 0x000e620000000800 */
[----:B------:R-:W-:-:S04]  /*96e0*/  FADD R78, R73, R78 ;  /* 0x0000004e494e7221 */ /* 0x000fc80000000000 */
[----:B------:R-:W-:-:S03]  /*96f0*/  FADD R75, R78, R75 ;  /* 0x0000004b4e4b7221 */ /* 0x000fc60000000000 */
[----:B------:R-:W2:Y:S01]  /*9700*/  MUFU.EX2 R76, R76 ;  /* 0x0000004c004c7308 */ /* 0x000ea20000000800 */
[----:B-1----:R-:W-:Y:S01]  /*9710*/  @!P2 FMUL R77, R77, R77 ;  /* 0x0000004d4d4da220 */ /* 0x002fe20000400000 */
[----:B------:R-:W-:Y:S01]  /*9720*/  FSETP.GEU.AND P2, PT, R82, -126, PT ;  /* 0xc2fc00005200780b */ /* 0x000fe20003f4e000 */
[----:B--2---:R-:W-:Y:S01]  /*9730*/  @!P3 FMUL R76, R76, R76 ;  /* 0x0000004c4c4cb220 */ /* 0x004fe20000400000 */
[----:B------:R-:W-:-:S04]  /*9740*/  FSETP.GEU.AND P3, PT, R81, -126, PT ;  /* 0xc2fc00005100780b */ /* 0x000fc80003f6e000 */
[----:B------:R-:W-:-:S07]  /*9750*/  F2FP.BF16.F32.PACK_AB R26, R76, R77 ;  /* 0x0000004d4c1a723e */ /* 0x000fce00000010ff */
[----:B------:R-:W-:Y:S01]  /*9760*/  @!P2 FMUL R82, R82, 0.5 ;  /* 0x3f0000005252a820 */ /* 0x000fe20000400000 */
[----:B------:R-:W-:Y:S01]  /*9770*/  FADD R77, R72, R77 ;  /* 0x0000004d484d7221 */ /* 0x000fe20000000000 */
[----:B------:R-:W-:-:S03]  /*9780*/  WARPGROUP.ARRIVE ;  /* 0x00000000000079c5 */ /* 0x000fc60000000000 */
[----:B------:R-:W-:Y:S01]  /*9790*/  FADD R77, R77, R76 ;  /* 0x0000004c4d4d7221 */ /* 0x000fe20000000000 */
[----:B------:R-:W1:Y:S01]  /*97a0*/  MUFU.EX2 R82, R82 ;  /* 0x0000005200527308 */ /* 0x000e620000000800 */
[----:B------:R-:W-:Y:S01]  /*97b0*/  @!P3 FMUL R81, R81, 0.5 ;  /* 0x3f0000005151b820 */ /* 0x000fe20000400000 */
[----:B------:R-:W-:Y:S06]  /*97c0*/  HGMMA.64x96x16.F32.BF16 R152, R24, gdesc[UR4].tnspB, R152, gsb0 ;  /* 0x4160000418987df0 */ /* 0x000fec0008001898 */
[----:B------:R-:W2:Y:S01]  /*97d0*/  MUFU.EX2 R83, R81 ;  /* 0x0000005100537308 */ /* 0x000ea20000000800 */
[----:B-1----:R-:W-:Y:S01]  /*97e0*/  @!P2 FMUL R82, R82, R82 ;  /* 0x000000525252a220 */ /* 0x002fe20000400000 */
[----:B--2---:R-:W-:Y:S01]  /*97f0*/  @!P3 FMUL R83, R83, R83 ;  /* 0x000000535353b220 */ /* 0x004fe20000400000 */
[----:B------:R-:W-:-:S13]  /*9800*/  FSETP.GEU.AND P3, PT, R86, -126, PT ;  /* 0xc2fc00005600780b */ /* 0x000fda0003f6e000 */
[----:B------:R-:W-:-:S04]  /*9810*/  @!P3 FMUL R86, R86, 0.5 ;  /* 0x3f0000005656b820 */ /* 0x000fc80000400000 */
[----:B------:R-:W1:Y:S08]  /*9820*/  MUFU.EX2 R81, R86 ;  /* 0x0000005600517308 */ /* 0x000e700000000800 */
        /* <DEDUP_REMOVED lines=13> */
[----:B------:R-:W-:Y:S01]  /*9900*/  @!P3 FMUL R94, R94, 0.5 ;  /* 0x3f0000005e5eb820 */ /* 0x000fe20000400000 */
[----:B------:R-:W-:Y:S02]  /*9910*/  WARPGROUP.DEPBAR.LE gsb0, 0x0 ;  /* 0x00008000000079c5 */ /* 0x000fe40000010000 */
[----:B------:R-:W-:Y:S02]  /*9920*/  IADD3 R24, R10, 0x1c0, RZ ;  /* 0x000001c00a187810 */ /* 0x000fe40007ffe0ff */
[----:B------:R-:W-:Y:S01]  /*9930*/  MOV R25, 0x80000020 ;  /* 0x8000002000197802 */ /* 0x000fe20000000f00 */
[----:B------:R-:W1:Y:S01]  /*9940*/  MUFU.EX2 R94, R94 ;  /* 0x0000005e005e7308 */ /* 0x000e620000000800 */
[----:B------:R-:W-:Y:S01]  /*9950*/  R2UR UR6, R24 ;  /* 0x00000000180672ca */ /* 0x000fe200000e0000 */
[----:B------:R-:W-:Y:S01]  /*9960*/  @!P5 FMUL R96, R96, 0.5 ;  /* 0x3f0000006060d820 */ /* 0x000fe20000400000 */
[----:B------:R-:W-:Y:S02]  /*9970*/  R2UR UR7, R25 ;  /* 0x00000000190772ca */ /* 0x000fe400000e0000 */
[----:B------:R-:W-:Y:S01]  /*9980*/  F2FP.BF16.F32.PACK_AB R24, R83, R80 ;  /* 0x000000505318723e */ /* 0x000fe200000010ff */
[----:B------:R-:W-:Y:S01]  /*9990*/  FADD R80, R77, R80 ;  /* 0x000000504d507221 */ /* 0x000fe20000000000 */
[----:B------:R-:W-:Y:S01]  /*99a0*/  F2FP.BF16.F32.PACK_AB R25, R79, R204 ;  /* 0x000000cc4f19723e */ /* 0x000fe200000010ff */
[----:B------:R-:W2:Y:S01]  /*99b0*/  MUFU.EX2 R96, R96 ;  /* 0x0000006000607308 */ /* 0x000ea20000000800 */
[----:B------:R-:W-:Y:S01]  /*99c0*/  F2FP.BF16.F32.PACK_AB R26, R85, R82 ;  /* 0x00000052551a723e */ /* 0x000fe200000010ff */
[----:B------:R-:W-:Y:S01]  /*99d0*/  FADD R204, R75, R204 ;  /* 0x000000cc4bcc7221 */ /* 0x000fe20000000000 */
[----:B------:R-:W-:Y:S01]  /*99e0*/  F2FP.BF16.F32.PACK_AB R27, R84, R81 ;  /* 0x00000051541b723e */ /* 0x000fe200000010ff */
[----:B------:R-:W-:-:S02]  /*99f0*/  FADD R83, R80, R83 ;  /* 0x0000005350537221 */ /* 0x000fc40000000000 */
[----:B------:R-:W-:Y:S01]  /*9a00*/  FADD R204, R204, R79 ;  /* 0x0000004fcccc7221 */ /* 0x000fe20000000000 */
[----:B------:R-:W-:Y:S01]  /*9a10*/  WARPGROUP.ARRIVE ;  /* 0x00000000000079c5 */ /* 0x000fe20000000000 */
[----:B------:R-:W-:Y:S01]  /*9a20*/  FADD R82, R83, R82 ;  /* 0x0000005253527221 */ /* 0x000fe20000000000 */
[----:B-1----:R-:W-:Y:S01]  /*9a30*/  @!P3 FMUL R94, R94, R94 ;  /* 0x0000005e5e5eb220 */ /* 0x002fe20000400000 */
[----:B------:R-:W-:Y:S02]  /*9a40*/  FADD R81, R204, R81 ;  /* 0x00000051cc517221 */ /* 0x000fe40000000000 */
[----:B------:R-:W-:Y:S01]  /*9a50*/  FADD R85, R82, R85 ;  /* 0x0000005552557221 */ /* 0x000fe20000000000 */
[----:B------:R-:W-:Y:S01]  /*9a60*/  HGMMA.64x96x16.F32.BF16 R152, R24, gdesc[UR4].tnspB, R152, gsb0 ;  /* 0x4160000418987df0 */ /* 0x000fe20008001898 */
[----:B------:R-:W-:Y:S01]  /*9a70*/  FADD R81, R81, R84 ;  /* 0x0000005451517221 */ /* 0x000fe20000000000 */
[----:B--2---:R-:W-:Y:S01]  /*9a80*/  @!P5 FMUL R96, R96, R96 ;  /* 0x000000606060d220 */ /* 0x004fe20000400000 */
[----:B------:R-:W-:-:S13]  /*9a90*/  FSETP.GEU.AND P5, PT, R98, -126, PT ;  /* 0xc2fc00006200780b */ /* 0x000fda0003fae000 */
[----:B------:R-:W-:-:S06]  /*9aa0*/  @!P5 FMUL R98, R98, 0.5 ;  /* 0x3f0000006262d820 */ /* 0x000fcc0000400000 */
[----:B------:R-:W1:Y:S02]  /*9ab0*/  MUFU.EX2 R98, R98 ;  /* 0x0000006200627308 */ /* 0x000e640000000800 */
[----:B-1----:R-:W-:Y:S01]  /*9ac0*/  @!P5 FMUL R98, R98, R98 ;  /* 0x000000626262d220 */ /* 0x002fe20000400000 */
[----:B------:R-:W-:Y:S02]  /*9ad0*/  WARPGROUP.DEPBAR.LE gsb0, 0x0 ;  /* 0x00008000000079c5 */ /* 0x000fe40000010000 */
[----:B------:R-:W-:Y:S01]  /*9ae0*/  FFMA R26, R92, UR14, -R22 ;  /* 0x0000000e5c1a7c23 */ /* 0x000fe20008000816 */
[----:B------:R-:W-:Y:S01]  /*9af0*/  FFMA R92, R95, UR14, -R18 ;  /* 0x0000000e5f5c7c23 */ /* 0x000fe20008000812 */
[----:B------:R-:W-:Y:S01]  /*9b00*/  IADD3 R24, R10, 0x200, RZ ;  /* 0x000002000a187810 */ /* 0x000fe20007ffe0ff */
[----:B------:R-:W-:Y:S01]  /*9b10*/  FFMA R95, R97, UR14, -R22 ;  /* 0x0000000e615f7c23 */ /* 0x000fe20008000816 */
[----:B------:R-:W-:Y:S01]  /*9b20*/  MOV R25, 0x80000020 ;  /* 0x8000002000197802 */ /* 0x000fe20000000f00 */
[----:B------:R-:W-:Y:S01]  /*9b30*/  FFMA R97, R99, UR14, -R18 ;  /* 0x0000000e63617c23 */ /* 0x000fe20008000812 */
[----:B------:R-:W-:Y:S01]  /*9b40*/  FSETP.GEU.AND P4, PT, R92, -126, PT ;  /* 0xc2fc00005c00780b */ /* 0x000fe20003f8e000 */
[--C-:B------:R-:W-:Y:S01]  /*9b50*/  FFMA R99, R100, UR14, -R22.reuse ;  /* 0x0000000e64637c23 */ /* 0x100fe20008000816 */
[----:B------:R-:W-:Y:S01]  /*9b60*/  FSETP.GEU.AND P2, PT, R26, -126, PT ;  /* 0xc2fc00001a00780b */ /* 0x000fe20003f4e000 */
[----:B------:R-:W-:Y:S01]  /*9b70*/  FFMA R100, R101, UR14, -R22 ;  /* 0x0000000e65647c23 */ /* 0x000fe20008000816 */
[----:B------:R-:W-:Y:S01]  /*9b80*/  R2UR UR6, R24 ;  /* 0x00000000180672ca */ /* 0x000fe200000e0000 */
[----:B------:R-:W-:Y:S01]  /*9b90*/  FFMA R101, R102, UR14, -R18 ;  /* 0x0000000e66657c23 */ /* 0x000fe20008000812 */
[----:B------:R-:W-:Y:S01]  /*9ba0*/  R2UR UR7, R25 ;  /* 0x00000000190772ca */ /* 0x000fe200000e0000 */
[----:B------:R-:W-:Y:S01]  /*9bb0*/  FFMA R102, R104, UR14, -R22 ;  /* 0x0000000e68667c23 */ /* 0x000fe20008000816 */
[----:B------:R-:W-:Y:S01]  /*9bc0*/  F2FP.BF16.F32.PACK_AB R24, R87, R86 ;  /* 0x000000565718723e */ /* 0x000fe200000010ff */
[--C-:B------:R-:W-:Y:S01]  /*9bd0*/  FFMA R104, R106, UR14, -R18.reuse ;  /* 0x0000000e6a687c23 */ /* 0x100fe20008000812 */
[----:B------:R-:W-:Y:S01]  /*9be0*/  F2FP.BF16.F32.PACK_AB R25, R89, R88 ;  /* 0x000000585919723e */ /* 0x000fe200000010ff */
[----:B------:R-:W-:Y:S01]  /*9bf0*/  FFMA R106, R110, UR14, -R18 ;  /* 0x0000000e6e6a7c23 */ /* 0x000fe20008000812 */
[----:B------:R-:W-:Y:S01]  /*9c00*/  FSETP.GEU.AND P6, PT, R95, -126, PT ;  /* 0xc2fc00005f00780b */ /* 0x000fe20003fce000 */
[----:B------:R-:W-:Y:S01]  /*9c10*/  @!P4 FMUL R92, R92, 0.5 ;  /* 0x3f0000005c5cc820 */ /* 0x000fe20000400000 */
[----:B------:R-:W-:Y:S01]  /*9c20*/  FSETP.GEU.AND P3, PT, R100, -126, PT ;  /* 0xc2fc00006400780b */ /* 0x000fe20003f6e000 */
[----:B------:R-:W-:Y:S01]  /*9c30*/  @!P2 FMUL R26, R26, 0.5 ;  /* 0x3f0000001a1aa820 */ /* 0x000fe20000400000 */
[----:B------:R-:W-:Y:S01]  /*9c40*/  FSETP.GEU.AND P5, PT, R104, -126, PT ;  /* 0xc2fc00006800780b */ /* 0x000fe20003fae000 */
[--C-:B------:R-:W-:Y:S01]  /*9c50*/  FFMA R110, R113, UR14, -R22.reuse ;  /* 0x0000000e716e7c23 */ /* 0x100fe20008000816 */
[--C-:B------:R-:W-:Y:S01]  /*9c60*/  FFMA R113, R116, UR14, -R22.reuse ;  /* 0x0000000e74717c23 */ /* 0x100fe20008000816 */
[----:B------:R-:W1:Y:S01]  /*9c70*/  MUFU.EX2 R93, R26 ;  /* 0x0000001a005d7308 */ /* 0x000e620000000800 */
[--C-:B------:R-:W-:Y:S01]  /*9c80*/  FFMA R116, R117, UR14, -R22.reuse ;  /* 0x0000000e75747c23 */ /* 0x100fe20008000816 */
[----:B------:R-:W-:Y:S01]  /*9c90*/  FFMA R117, R120, UR14, -R22 ;  /* 0x0000000e78757c23 */ /* 0x000fe20008000816 */
[--C-:B------:R-:W-:Y:S01]  /*9ca0*/  FFMA R120, R123, UR14, -R18.reuse ;  /* 0x0000000e7b787c23 */ /* 0x100fe20008000812 */
[--C-:B------:R-:W-:Y:S01]  /*9cb0*/  FFMA R123, R127, UR14, -R18.reuse ;  /* 0x0000000e7f7b7c23 */ /* 0x100fe20008000812 */
[----:B------:R-:W-:Y:S01]  /*9cc0*/  FFMA R18, R151, UR14, -R18 ;  /* 0x0000000e97127c23 */ /* 0x000fe20008000812 */
[----:B------:R-:W-:Y:S01]  /*9cd0*/  @!P6 FMUL R95, R95, 0.5 ;  /* 0x3f0000005f5fe820 */ /* 0x000fe20000400000 */
[----:B------:R-:W-:Y:S01]  /*9ce0*/  FADD R86, R85, R86 ;  /* 0x0000005655567221 */ /* 0x000fe20000000000 */
[----:B------:R-:W2:Y:S01]  /*9cf0*/  MUFU.EX2 R92, R92 ;  /* 0x0000005c005c7308 */ /* 0x000ea20000000800 */
[----:B------:R-:W-:Y:S01]  /*9d00*/  @!P3 FMUL R100, R100, 0.5 ;  /* 0x3f0000006464b820 */ /* 0x000fe20000400000 */
[----:B------:R-:W-:Y:S01]  /*9d10*/  @!P5 FMUL R104, R104, 0.5 ;  /* 0x3f0000006868d820 */ /* 0x000fe20000400000 */
[----:B------:R-:W-:Y:S01]  /*9d20*/  FADD R88, R81, R88 ;  /* 0x0000005851587221 */ /* 0x000fe20000000000 */
[----:B------:R-:W-:-:S03]  /*9d30*/  FADD R86, R86, R87 ;  /* 0x0000005756567221 */ /* 0x000fc60000000000 */
[----:B------:R-:W-:Y:S01]  /*9d40*/  FADD R88, R88, R89 ;  /* 0x0000005958587221 */ /* 0x000fe20000000000 */
        /* <DEDUP_REMOVED lines=11> */
[----:B------:R-:W2:Y:S01]  /*9e00*/  MUFU.EX2 R104, R104 ;  /* 0x0000006800687308 */ /* 0x000ea20000000800 */
[----:B---3--:R-:W-:Y:S01]  /*9e10*/  @!P6 FMUL R95, R95, R95 ;  /* 0x0000005f5f5fe220 */ /* 0x008fe20000400000 */
[----:B------:R-:W-:Y:S01]  /*9e20*/  WARPGROUP.ARRIVE ;  /* 0x00000000000079c5 */ /* 0x000fe20000000000 */
[----:B------:R-:W-:Y:S01]  /*9e30*/  FSETP.GEU.AND P6, PT, R101, -126, PT ;  /* 0xc2fc00006500780b */ /* 0x000fe20003fce000 */
[----:B------:R-:W-:-:S03]  /*9e40*/  FADD R91, R88, R91 ;  /* 0x0000005b585b7221 */ /* 0x000fc60000000000 */
[----:B------:R-:W-:Y:S01]  /*9e50*/  @!P4 FMUL R97, R97, 0.5 ;  /* 0x3f0000006161c820 */ /* 0x000fe20000400000 */
[----:B------:R-:W-:Y:S01]  /*9e60*/  HGMMA.64x96x16.F32.BF16 R152, R24, gdesc[UR4].tnspB, R152, gsb0 ;  /* 0x4160000418987df0 */ /* 0x000fe20008001898 */
[----:B------:R-:W3:Y:S01]  /*9e70*/  MUFU.EX2 R99, R99 ;  /* 0x0000006300637308 */ /* 0x000ee20000000800 */
[----:B-1----:R-:W-:Y:S01]  /*9e80*/  @!P3 FMUL R100, R100, R100 ;  /* 0x000000646464b220 */ /* 0x002fe20000400000 */
[----:B------:R-:W-:Y:S01]  /*9e90*/  FSETP.GEU.AND P3, PT, R105, -126, PT ;  /* 0xc2fc00006900780b */ /* 0x000fe20003f6e000 */
[----:B------:R-:W-:-:S04]  /*9ea0*/  FADD R91, R91, R92 ;  /* 0x0000005c5b5b7221 */ /* 0x000fc80000000000 */
        /* <DEDUP_REMOVED lines=46> */
[----:B-1----:R-:W-:-:S06]  /*a190*/  @!P2 FMUL R113, R113, R113 ;  /* 0x000000717171a220 */ /* 0x002fcc0000400000 */
[----:B------:R-:W-:Y:S01]  /*a1a0*/  @!P5 FMUL R115, R115, 0.5 ;  /* 0x3f0000007373d820 */ /* 0x000fe20000400000 */
[----:B------:R-:W1:Y:S01]  /*a1b0*/  MUFU.EX2 R116, R116 ;  /* 0x0000007400747308 */ /* 0x000e620000000800 */
[----:B--2---:R-:W-:Y:S01]  /*a1c0*/  @!P4 FMUL R107, R107, R107 ;  /* 0x0000006b6b6bc220 */ /* 0x004fe20000400000 */
[----:B------:R-:W-:Y:S01]  /*a1d0*/  FSETP.GEU.AND P4, PT, R112, -126, PT ;  /* 0xc2fc00007000780b */ /* 0x000fe20003f8e000 */
[----:B------:R-:W-:Y:S02]  /*a1e0*/  WARPGROUP.DEPBAR.LE gsb0, 0x0 ;  /* 0x00008000000079c5 */ /* 0x000fe40000010000 */
[----:B------:R-:W-:-:S03]  /*a1f0*/  IADD3 R24, R10, 0x240, RZ ;  /* 0x000002400a187810 */ /* 0x000fc60007ffe0ff */
[----:B------:R-:W2:Y:S01]  /*a200*/  MUFU.EX2 R115, R115 ;  /* 0x0000007300737308 */ /* 0x000ea20000000800 */
[----:B------:R-:W-:Y:S01]  /*a210*/  MOV R25, 0x80000020 ;  /* 0x8000002000197802 */ /* 0x000fe20000000f00 */
[----:B---3--:R-:W-:Y:S01]  /*a220*/  @!P6 FMUL R106, R106, R106 ;  /* 0x0000006a6a6ae220 */ /* 0x008fe20000400000 */
[----:B------:R-:W-:Y:S02]  /*a230*/  R2UR UR6, R24 ;  /* 0x00000000180672ca */ /* 0x000fe400000e0000 */
[----:B------:R-:W-:Y:S02]  /*a240*/  R2UR UR7, R25 ;  /* 0x00000000190772ca */ /* 0x000fe400000e0000 */
[----:B------:R-:W-:Y:S01]  /*a250*/  F2FP.BF16.F32.PACK_AB R24, R95, R94 ;  /* 0x0000005e5f18723e */ /* 0x000fe200000010ff */
[----:B------:R-:W-:Y:S01]  /*a260*/  @!P4 FMUL R112, R112, 0.5 ;  /* 0x3f0000007070c820 */ /* 0x000fe20000400000 */
[----:B------:R-:W-:Y:S01]  /*a270*/  F2FP.BF16.F32.PACK_AB R25, R97, R96 ;  /* 0x000000606119723e */ /* 0x000fe200000010ff */
[----:B-1----:R-:W-:Y:S01]  /*a280*/  @!P3 FMUL R116, R116, R116 ;  /* 0x000000747474b220 */ /* 0x002fe20000400000 */
[----:B------:R-:W-:Y:S01]  /*a290*/  F2FP.BF16.F32.PACK_AB R26, R100, R99 ;  /* 0x00000063641a723e */ /* 0x000fe200000010ff */
[----:B------:R-:W-:Y:S01]  /*a2a0*/  FADD R94, R93, R94 ;  /* 0x0000005e5d5e7221 */ /* 0x000fe20000000000 */
[----:B------:R-:W-:Y:S01]  /*a2b0*/  F2FP.BF16.F32.PACK_AB R27, R98, R101 ;  /* 0x00000065621b723e */ /* 0x000fe200000010ff */
[----:B------:R-:W1:Y:S01]  /*a2c0*/  MUFU.EX2 R112, R112 ;  /* 0x0000007000707308 */ /* 0x000e620000000800 */
[----:B------:R-:W-:Y:S01]  /*a2d0*/  FSETP.GEU.AND P6, PT, R110, -126, PT ;  /* 0xc2fc00006e00780b */ /* 0x000fe20003fce000 */
[----:B------:R-:W-:Y:S01]  /*a2e0*/  FADD R96, R91, R96 ;  /* 0x000000605b607221 */ /* 0x000fe20000000000 */
[----:B------:R-:W-:Y:S01]  /*a2f0*/  WARPGROUP.ARRIVE ;  /* 0x00000000000079c5 */ /* 0x000fe20000000000 */
[----:B--2---:R-:W-:Y:S01]  /*a300*/  @!P5 FMUL R115, R115, R115 ;  /* 0x000000737373d220 */ /* 0x004fe20000400000 */
[----:B------:R-:W-:Y:S01]  /*a310*/  FSETP.GEU.AND P5, PT, R119, -126, PT ;  /* 0xc2fc00007700780b */ /* 0x000fe20003fae000 */
[----:B------:R-:W-:Y:S01]  /*a320*/  FADD R94, R94, R95 ;  /* 0x0000005f5e5e7221 */ /* 0x000fe20000000000 */
[----:B------:R-:W-:Y:S01]  /*a330*/  FSETP.GEU.AND P3, PT, R120, -126, PT ;  /* 0xc2fc00007800780b */ /* 0x000fe20003f6e000 */
[----:B------:R-:W-:Y:S01]  /*a340*/  FADD R96, R96, R97 ;  /* 0x0000006160607221 */ /* 0x000fe20000000000 */
[----:B------:R-:W-:Y:S01]  /*a350*/  HGMMA.64x96x16.F32.BF16 R152, R24, gdesc[UR4].tnspB, R152, gsb0 ;  /* 0x4160000418987df0 */ /* 0x000fe20008001898 */
[----:B------:R-:W-:-:S02]  /*a360*/  FADD R99, R94, R99 ;  /* 0x000000635e637221 */ /* 0x000fc40000000000 */
[----:B------:R-:W-:Y:S02]  /*a370*/  FADD R101, R96, R101 ;  /* 0x0000006560657221 */ /* 0x000fe40000000000 */
[----:B------:R-:W-:Y:S01]  /*a380*/  @!P6 FMUL R110, R110, 0.5 ;  /* 0x3f0000006e6ee820 */ /* 0x000fe20000400000 */
[----:B------:R-:W-:Y:S01]  /*a390*/  FADD R99, R99, R100 ;  /* 0x0000006463637221 */ /* 0x000fe20000000000 */
[----:B------:R-:W-:Y:S01]  /*a3a0*/  FADD R101, R101, R98 ;  /* 0x0000006265657221 */ /* 0x000fe20000000000 */
[----:B-1----:R-:W-:Y:S01]  /*a3b0*/  @!P4 FMUL R112, R112, R112 ;  /* 0x000000707070c220 */ /* 0x002fe20000400000 */
[----:B------:R-:W-:Y:S01]  /*a3c0*/  FSETP.GEU.AND P4, PT, R117, -126, PT ;  /* 0xc2fc00007500780b */ /* 0x000fe20003f8e000 */
[----:B------:R-:W-:Y:S01]  /*a3d0*/  @!P5 FMUL R119, R119, 0.5 ;  /* 0x3f0000007777d820 */ /* 0x000fe20000400000 */
[----:B------:R-:W1:Y:S01]  /*a3e0*/  MUFU.EX2 R110, R110 ;  /* 0x0000006e006e7308 */ /* 0x000e620000000800 */
[----:B------:R-:W-:-:S07]  /*a3f0*/  @!P3 FMUL R120, R120, 0.5 ;  /* 0x3f0000007878b820 */ /* 0x000fce0000400000 */
[----:B------:R-:W2:Y:S03]  /*a400*/  MUFU.EX2 R119, R119 ;  /* 0x0000007700777308 */ /* 0x000ea60000000800 */
[----:B------:R-:W-:-:S05]  /*a410*/  @!P4 FMUL R117, R117, 0.5 ;  /* 0x3f0000007575c820 */ /* 0x000fca0000400000 */
[----:B------:R-:W3:Y:S01]  /*a420*/  MUFU.EX2 R120, R120 ;  /* 0x0000007800787308 */ /* 0x000ee20000000800 */
[----:B-1----:R-:W-:Y:S01]  /*a430*/  @!P6 FMUL R110, R110, R110 ;  /* 0x0000006e6e6ee220 */ /* 0x002fe20000400000 */
[----:B------:R-:W-:-:S06]  /*a440*/  FSETP.GEU.AND P6, PT, R118, -126, PT ;  /* 0xc2fc00007600780b */ /* 0x000fcc0003fce000 */
[----:B------:R-:W1:Y:S01]  /*a450*/  MUFU.EX2 R117, R117 ;  /* 0x0000007500757308 */ /* 0x000e620000000800 */
[----:B--2---:R-:W-:Y:S01]  /*a460*/  @!P5 FMUL R119, R119, R119 ;  /* 0x000000777777d220 */ /* 0x004fe20000400000 */
[----:B------:R-:W-:-:S05]  /*a470*/  FSETP.GEU.AND P5, PT, R123, -126, PT ;  /* 0xc2fc00007b00780b */ /* 0x000fca0003fae000 */
[----:B------:R-:W-:Y:S01]  /*a480*/  @!P6 FMUL R118, R118, 0.5 ;  /* 0x3f0000007676e820 */ /* 0x000fe20000400000 */
[----:B---3--:R-:W-:Y:S01]  /*a490*/  @!P3 FMUL R120, R120, R120 ;  /* 0x000000787878b220 */ /* 0x008fe20000400000 */
[----:B------:R-:W-:Y:S02]  /*a4a0*/  FSETP.GEU.AND P3, PT, R128, -126, PT ;  /* 0xc2fc00008000780b */ /* 0x000fe40003f6e000 */
[----:B------:R-:W2:Y:S04]  /*a4b0*/  MUFU.EX2 R114, R118 ;  /* 0x0000007600727308 */ /* 0x000ea80000000800 */
[----:B------:R-:W-:Y:S01]  /*a4c0*/  @!P5 FMUL R123, R123, 0.5 ;  /* 0x3f0000007b7bd820 */ /* 0x000fe20000400000 */
[----:B-1----:R-:W-:-:S05]  /*a4d0*/  @!P4 FMUL R117, R117, R117 ;  /* 0x000000757575c220 */ /* 0x002fca0000400000 */
[----:B------:R-:W1:Y:S01]  /*a4e0*/  MUFU.EX2 R123, R123 ;  /* 0x0000007b007b7308 */ /* 0x000e620000000800 */
[----:B------:R-:W-:Y:S01]  /*a4f0*/  @!P3 FMUL R128, R128, 0.5 ;  /* 0x3f0000008080b820 */ /* 0x000fe20000400000 */
[----:B--2---:R-:W-:Y:S01]  /*a500*/  @!P6 FMUL R114, R114, R114 ;  /* 0x000000727272e220 */ /* 0x004fe20000400000 */
[----:B------:R-:W-:-:S05]  /*a510*/  FSETP.GEU.AND P6, PT, R121, -126, PT ;  /* 0xc2fc00007900780b */ /* 0x000fca0003fce000 */
[----:B------:R-:W2:Y:S01]  /*a520*/  MUFU.EX2 R13, R128 ;  /* 0x00000080000d7308 */ /* 0x000ea20000000800 */
[----:B-1----:R-:W-:Y:S01]  /*a530*/  @!P5 FMUL R123, R123, R123 ;  /* 0x0000007b7b7bd220 */ /* 0x002fe20000400000 */
[----:B------:R-:W-:-:S06]  /*a540*/  FSETP.GEU.AND P5, PT, R20, -126, PT ;  /* 0xc2fc00001400780b */ /* 0x000fcc0003fae000 */
[----:B------:R-:W-:-:S04]  /*a550*/  @!P6 FMUL R121, R121, 0.5 ;  /* 0x3f0000007979e820 */ /* 0x000fc80000400000 */
[----:B------:R-:W1:Y:S01]  /*a560*/  MUFU.EX2 R118, R121 ;  /* 0x0000007900767308 */ /* 0x000e620000000800 */
[----:B--2---:R-:W-:Y:S01]  /*a570*/  @!P3 FMUL R13, R13, R13 ;  /* 0x0000000d0d0db220 */ /* 0x004fe20000400000 */
[----:B------:R-:W-:Y:S01]  /*a580*/  FSETP.GEU.AND P3, PT, R28, -126, PT ;  /* 0xc2fc00001c00780b */ /* 0x000fe20003f6e000 */
[----:B------:R-:W-:-:S06]  /*a590*/  @!P5 FMUL R20, R20, 0.5 ;  /* 0x3f0000001414d820 */ /* 0x000fcc0000400000 */
[----:B------:R-:W2:Y:S06]  /*a5a0*/  MUFU.EX2 R20, R20 ;  /* 0x0000001400147308 */ /* 0x000eac0000000800 */
[----:B------:R-:W-:Y:S01]  /*a5b0*/  @!P3 FMUL R28, R28, 0.5 ;  /* 0x3f0000001c1cb820 */ /* 0x000fe20000400000 */
[----:B-1----:R-:W-:Y:S01]  /*a5c0*/  @!P6 FMUL R118, R118, R118 ;  /* 0x000000767676e220 */ /* 0x002fe20000400000 */
[----:B------:R-:W-:-:S04]  /*a5d0*/  FSETP.GEU.AND P6, PT, R122, -126, PT ;  /* 0xc2fc00007a00780b */ /* 0x000fc80003fce000 */
[----:B------:R-:W1:Y:S01]  /*a5e0*/  MUFU.EX2 R28, R28 ;  /* 0x0000001c001c7308 */ /* 0x000e620000000800 */
[----:B------:R-:W-:Y:S02]  /*a5f0*/  WARPGROUP.DEPBAR.LE gsb0, 0x0 ;  /* 0x00008000000079c5 */ /* 0x000fe40000010000 */
[----:B------:R-:W-:-:S06]  /*a600*/  IADD3 R24, R10, 0x280, RZ ;  /* 0x000002800a187810 */ /* 0x000fcc0007ffe0ff */
[----:B------:R-:W-:Y:S01]  /*a610*/  @!P6 FMUL R122, R122, 0.5 ;  /* 0x3f0000007a7ae820 */ /* 0x000fe20000400000 */
[----:B------:R-:W-:Y:S01]  /*a620*/  MOV R25, 0x80000020 ;  /* 0x8000002000197802 */ /* 0x000fe20000000f00 */
[----:B--2---:R-:W-:Y:S01]  /*a630*/  @!P5 FMUL R20, R20, R20 ;  /* 0x000000141414d220 */ /* 0x004fe20000400000 */
[----:B------:R-:W-:Y:S02]  /*a640*/  R2UR UR6, R24 ;  /* 0x00000000180672ca */ /* 0x000fe400000e0000 */
[----:B------:R-:W-:Y:S01]  /*a650*/  R2UR UR7, R25 ;  /* 0x00000000190772ca */ /* 0x000fe200000e0000 */
[----:B------:R-:W2:Y:S01]  /*a660*/  MUFU.EX2 R122, R122 ;  /* 0x0000007a007a7308 */ /* 0x000ea20000000800 */
        /* <DEDUP_REMOVED lines=11> */
[----:B------:R-:W-:Y:S01]  /*a720*/  FSETP.GEU.AND P3, PT, R34, -126, PT ;  /* 0xc2fc00002200780b */ /* 0x000fe20003f6e000 */
[----:B------:R-:W-:Y:S01]  /*a730*/  FADD R108, R103, R108 ;  /* 0x0000006c676c7221 */ /* 0x000fe20000000000 */
[----:B------:R-:W-:-:S03]  /*a740*/  FADD R106, R105, R106 ;  /* 0x0000006a696a7221 */ /* 0x000fc60000000000 */
[----:B------:R-:W-:Y:S01]  /*a750*/  HGMMA.64x96x16.F32.BF16 R152, R24, gdesc[UR4].tnspB, R152, gsb0 ;  /* 0x4160000418987df0 */ /* 0x000fe20008001898 */
[----:B--2---:R-:W-:Y:S01]  /*a760*/  @!P6 FMUL R122, R122, R122 ;  /* 0x0000007a7a7ae220 */ /* 0x004fe20000400000 */
[----:B------:R-:W-:Y:S01]  /*a770*/  FSETP.GEU.AND P6, PT, R130, -126, PT ;  /* 0xc2fc00008200780b */ /* 0x000fe20003fce000 */
[----:B------:R-:W-:Y:S01]  /*a780*/  FADD R108, R108, R107 ;  /* 0x0000006b6c6c7221 */ /* 0x000fe20000000000 */
[----:B------:R-:W-:Y:S01]  /*a790*/  FADD R106, R106, R109 ;  /* 0x0000006d6a6a7221 */ /* 0x000fe20000000000 */
[----:B------:R-:W-:-:S03]  /*a7a0*/  @!P5 FMUL R31, R31, 0.5 ;  /* 0x3f0000001f1fd820 */ /* 0x000fc60000400000 */
[----:B------:R-:W-:-:S03]  /*a7b0*/  @!P3 FMUL R34, R34, 0.5 ;  /* 0x3f0000002222b820 */ /* 0x000fc60000400000 */
[----:B------:R-:W1:Y:S04]  /*a7c0*/  MUFU.EX2 R31, R31 ;  /* 0x0000001f001f7308 */ /* 0x000e680000000800 */
[----:B------:R-:W-:-:S04]  /*a7d0*/  @!P6 FMUL R130, R130, 0.5 ;  /* 0x3f0000008282e820 */ /* 0x000fc80000400000 */
[----:B------:R-:W2:Y:S08]  /*a7e0*/  MUFU.EX2 R11, R130 ;  /* 0x00000082000b7308 */ /* 0x000eb00000000800 */
[----:B------:R-:W3:Y:S01]  /*a7f0*/  MUFU.EX2 R34, R34 ;  /* 0x0000002200227308 */ /* 0x000ee20000000800 */
[----:B-1----:R-:W-:Y:S01]  /*a800*/  @!P5 FMUL R31, R31, R31 ;  /* 0x0000001f1f1fd220 */ /* 0x002fe20000400000 */
[----:B------:R-:W-:Y:S01]  /*a810*/  FSETP.GEU.AND P5, PT, R36, -126, PT ;  /* 0xc2fc00002400780b */ /* 0x000fe20003fae000 */
[----:B--2---:R-:W-:Y:S01]  /*a820*/  @!P6 FMUL R11, R11, R11 ;  /* 0x0000000b0b0be220 */ /* 0x004fe20000400000 */
[----:B------:R-:W-:-:S11]  /*a830*/  FSETP.GEU.AND P6, PT, R30, -126, PT ;  /* 0xc2fc00001e00780b */ /* 0x000fd60003fce000 */
        /* <DEDUP_REMOVED lines=9> */
[----:B------:R-:W-:Y:S01]  /*a8d0*/  FSETP.GEU.AND P5, PT, R148, -126, PT ;  /* 0xc2fc00009400780b */ /* 0x000fe20003fae000 */
[----:B--2---:R-:W-:Y:S01]  /*a8e0*/  @!P6 FMUL R30, R30, R30 ;  /* 0x0000001e1e1ee220 */ /* 0x004fe20000400000 */
[----:B------:R-:W-:-:S11]  /*a8f0*/  FSETP.GEU.AND P6, PT, R32, -126, PT ;  /* 0xc2fc00002000780b */ /* 0x000fd60003fce000 */
[----:B------:R-:W-:Y:S01]  /*a900*/  @!P5 FMUL R148, R148, 0.5 ;  /* 0x3f0000009494d820 */ /* 0x000fe20000400000 */
[----:B---3--:R-:W-:-:S05]  /*a910*/  @!P3 FMUL R144, R144, R144 ;  /* 0x000000909090b220 */ /* 0x008fca0000400000 */
[----:B------:R-:W1:Y:S01]  /*a920*/  MUFU.EX2 R148, R148 ;  /* 0x0000009400947308 */ /* 0x000e620000000800 */
[----:B------:R-:W-:-:S07]  /*a930*/  @!P6 FMUL R32, R32, 0.5 ;  /* 0x3f0000002020e820 */ /* 0x000fce0000400000 */
[----:B------:R-:W2:Y:S01]  /*a940*/  MUFU.EX2 R32, R32 ;  /* 0x0000002000207308 */ /* 0x000ea20000000800 */
[----:B-1----:R-:W-:Y:S01]  /*a950*/  @!P5 FMUL R148, R148, R148 ;  /* 0x000000949494d220 */ /* 0x002fe20000400000 */
[----:B------:R-:W-:Y:S02]  /*a960*/  WARPGROUP.DEPBAR.LE gsb0, 0x0 ;  /* 0x00008000000079c5 */ /* 0x000fe40000010000 */
[----:B------:R-:W-:Y:S01]  /*a970*/  IADD3 R24, R10, 0x2c0, RZ ;  /* 0x000002c00a187810 */ /* 0x000fe20007ffe0ff */
[----:B--2---:R-:W-:Y:S01]  /*a980*/  @!P6 FMUL R32, R32, R32 ;  /* 0x000000202020e220 */ /* 0x004fe20000400000 */
[----:B------:R-:W-:Y:S02]  /*a990*/  MOV R25, 0x80000020 ;  /* 0x8000002000197802 */ /* 0x000fe40000000f00 */
[----:B------:R-:W-:Y:S02]  /*a9a0*/  R2UR UR6, R24 ;  /* 0x00000000180672ca */ /* 0x000fe400000e0000 */
[----:B------:R-:W-:-:S02]  /*a9b0*/  R2UR UR7, R25 ;  /* 0x00000000190772ca */ /* 0x000fc400000e0000 */
        /* <DEDUP_REMOVED lines=11> */
[----:B------:R-:W-:-:S02]  /*aa70*/  FADD R114, R205, R114 ;  /* 0x00000072cd727221 */ /* 0x000fc40000000000 */
[----:B------:R-:W-:Y:S02]  /*aa80*/  FADD R116, R113, R116 ;  /* 0x0000007471747221 */ /* 0x000fe40000000000 */
[----:B------:R-:W-:Y:S01]  /*aa90*/  FADD R114, R114, R115 ;  /* 0x0000007372727221 */ /* 0x000fe20000000000 */
[----:B------:R-:W-:Y:S05]  /*aaa0*/  HGMMA.64x96x16.F32.BF16 R152, R24, gdesc[UR4].tnspB, R152, gsb0 ;  /* 0x4160000418987df0 */ /* 0x000fea0008001898 */
[----:B------:R-:W-:-:S06]  /*aab0*/  @!P6 FMUL R142, R142, 0.5 ;  /* 0x3f0000008e8ee820 */ /* 0x000fcc0000400000 */
[----:B------:R-:W1:Y:S02]  /*aac0*/  MUFU.EX2 R142, R142 ;  /* 0x0000008e008e7308 */ /* 0x000e640000000800 */
[----:B-1----:R-:W-:Y:S01]  /*aad0*/  @!P6 FMUL R142, R142, R142 ;  /* 0x0000008e8e8ee220 */ /* 0x002fe20000400000 */
[----:B------:R-:W-:-:S13]  /*aae0*/  FSETP.GEU.AND P6, PT, R145, -126, PT ;  /* 0xc2fc00009100780b */ /* 0x000fda0003fce000 */
[----:B------:R-:W-:-:S06]  /*aaf0*/  @!P6 FMUL R145, R145, 0.5 ;  /* 0x3f0000009191e820 */ /* 0x000fcc0000400000 */
[----:B------:R-:W1:Y:S02]  /*ab00*/  MUFU.EX2 R145, R145 ;  /* 0x0000009100917308 */ /* 0x000e640000000800 */
[----:B-1----:R-:W-:Y:S01]  /*ab10*/  @!P6 FMUL R145, R145, R145 ;  /* 0x000000919191e220 */ /* 0x002fe20000400000 */
[----:B------:R-:W-:-:S13]  /*ab20*/  FSETP.GEU.AND P6, PT, R150, -126, PT ;  /* 0xc2fc00009600780b */ /* 0x000fda0003fce000 */
[----:B------:R-:W-:-:S06]  /*ab30*/  @!P6 FMUL R150, R150, 0.5 ;  /* 0x3f0000009696e820 */ /* 0x000fcc0000400000 */
[----:B------:R-:W1:Y:S02]  /*ab40*/  MUFU.EX2 R150, R150 ;  /* 0x0000009600967308 */ /* 0x000e640000000800 */
[----:B-1----:R-:W-:Y:S01]  /*ab50*/  @!P6 FMUL R150, R150, R150 ;  /* 0x000000969696e220 */ /* 0x002fe20000400000 */
[----:B------:R-:W-:Y:S02]  /*ab60*/  WARPGROUP.DEPBAR.LE gsb0, 0x0 ;  /* 0x00008000000079c5 */ /* 0x000fe40000010000 */
[--C-:B------:R-:W-:Y:S01]  /*ab70*/  FFMA R26, R124, UR14, -R22.reuse ;  /* 0x0000000e7c1a7c23 */ /* 0x100fe20008000816 */
[--C-:B------:R-:W-:Y:S01]  /*ab80*/  FFMA R124, R125, UR14, -R22.reuse ;  /* 0x0000000e7d7c7c23 */ /* 0x100fe20008000816 */
[----:B------:R-:W-:Y:S01]  /*ab90*/  IADD3 R24, R10, 0x300, RZ ;  /* 0x000003000a187810 */ /* 0x000fe20007ffe0ff */
[----:B------:R-:W-:Y:S01]  /*aba0*/  FFMA R22, R149, UR14, -R22 ;  /* 0x0000000e95167c23 */ /* 0x000fe20008000816 */
[----:B------:R-:W-:Y:S02]  /*abb0*/  MOV R25, 0x80000020 ;  /* 0x8000002000197802 */ /* 0x000fe40000000f00 */
[----:B------:R-:W-:-:S02]  /*abc0*/  FSETP.GEU.AND P4, PT, R124, -126, PT ;  /* 0xc2fc00007c00780b */ /* 0x000fc40003f8e000 */
[----:B------:R-:W-:Y:S02]  /*abd0*/  FSETP.GEU.AND P2, PT, R26, -126, PT ;  /* 0xc2fc00001a00780b */ /* 0x000fe40003f4e000 */
[----:B------:R-:W-:Y:S02]  /*abe0*/  R2UR UR6, R24 ;  /* 0x00000000180672ca */ /* 0x000fe400000e0000 */
[----:B------:R-:W-:Y:S02]  /*abf0*/  R2UR UR7, R25 ;  /* 0x00000000190772ca */ /* 0x000fe400000e0000 */
[----:B------:R-:W-:Y:S01]  /*ac00*/  F2FP.BF16.F32.PACK_AB R24, R118, R117 ;  /* 0x000000757618723e */ /* 0x000fe200000010ff */
[----:B------:R-:W-:Y:S01]  /*ac10*/  FADD R117, R116, R117 ;  /* 0x0000007574757221 */ /* 0x000fe20000000000 */
[----:B------:R-:W-:Y:S01]  /*ac20*/  F2FP.BF16.F32.PACK_AB R25, R120, R119 ;  /* 0x000000777819723e */ /* 0x000fe200000010ff */
[----:B------:R-:W-:Y:S01]  /*ac30*/  FADD R119, R114, R119 ;  /* 0x0000007772777221 */ /* 0x000fe20000000000 */
[----:B------:R-:W-:Y:S01]  /*ac40*/  F2FP.BF16.F32.PACK_AB R27, R123, R122 ;  /* 0x0000007a7b1b723e */ /* 0x000fe200000010ff */
[----:B------:R-:W-:Y:S01]  /*ac50*/  @!P4 FMUL R124, R124, 0.5 ;  /* 0x3f0000007c7cc820 */ /* 0x000fe20000400000 */
[----:B------:R-:W-:Y:S01]  /*ac60*/  FSETP.GEU.AND P3, PT, R22, -126, PT ;  /* 0xc2fc00001600780b */ /* 0x000fe20003f6e000 */
[----:B------:R-:W-:Y:S01]  /*ac70*/  @!P2 FMUL R26, R26, 0.5 ;  /* 0x3f0000001a1aa820 */ /* 0x000fe20000400000 */
[----:B------:R-:W-:Y:S01]  /*ac80*/  FADD R118, R117, R118 ;  /* 0x0000007675767221 */ /* 0x000fe20000000000 */
[----:B------:R-:W-:-:S02]  /*ac90*/  FADD R119, R119, R120 ;  /* 0x0000007877777221 */ /* 0x000fc40000000000 */
[----:B------:R-:W1:Y:S02]  /*aca0*/  MUFU.EX2 R121, R26 ;  /* 0x0000001a00797308 */ /* 0x000e640000000800 */
[----:B------:R-:W-:-:S04]  /*acb0*/  FADD R122, R119, R122 ;  /* 0x0000007a777a7221 */ /* 0x000fc80000000000 */
[----:B------:R-:W-:Y:S02]  /*acc0*/  FADD R122, R122, R123 ;  /* 0x0000007b7a7a7221 */ /* 0x000fe40000000000 */
[----:B------:R-:W2:Y:S01]  /*acd0*/  MUFU.EX2 R124, R124 ;  /* 0x0000007c007c7308 */ /* 0x000ea20000000800 */
[----:B------:R-:W-:-:S07]  /*ace0*/  @!P3 FMUL R22, R22, 0.5 ;  /* 0x3f0000001616b820 */ /* 0x000fce0000400000 */
[----:B------:R-:W3:Y:S01]  /*acf0*/  MUFU.EX2 R22, R22 ;  /* 0x0000001600167308 */ /* 0x000ee20000000800 */
[----:B-1----:R-:W-:Y:S01]  /*ad00*/  @!P2 FMUL R121, R121, R121 ;  /* 0x000000797979a220 */ /* 0x002fe20000400000 */
[----:B------:R-:W-:Y:S01]  /*ad10*/  FSETP.GEU.AND P2, PT, R14, -126, PT ;  /* 0xc2fc00000e00780b */ /* 0x000fe20003f4e000 */
[----:B--2---:R-:W-:Y:S01]  /*ad20*/  @!P4 FMUL R124, R124, R124 ;  /* 0x0000007c7c7cc220 */ /* 0x004fe20000400000 */
[----:B------:R-:W-:-:S04]  /*ad30*/  FSETP.GEU.AND P4, PT, R132, -126, PT ;  /* 0xc2fc00008400780b */ /* 0x000fc80003f8e000 */
[----:B------:R-:W-:-:S07]  /*ad40*/  F2FP.BF16.F32.PACK_AB R26, R124, R121 ;  /* 0x000000797c1a723e */ /* 0x000fce00000010ff */
[----:B------:R-:W-:Y:S01]  /*ad50*/  @!P2 FMUL R14, R14, 0.5 ;  /* 0x3f0000000e0ea820 */ /* 0x000fe20000400000 */
[----:B------:R-:W-:Y:S01]  /*ad60*/  FADD R121, R118, R121 ;  /* 0x0000007976797221 */ /* 0x000fe20000000000 */
[----:B---3--:R-:W-:Y:S01]  /*ad70*/  @!P3 FMUL R22, R22, R22 ;  /* 0x000000161616b220 */ /* 0x008fe20000400000 */
[----:B------:R-:W-:Y:S02]  /*ad80*/  WARPGROUP.ARRIVE ;  /* 0x00000000000079c5 */ /* 0x000fe40000000000 */
[----:B------:R-:W-:Y:S01]  /*ad90*/  FADD R124, R121, R124 ;  /* 0x0000007c797c7221 */ /* 0x000fe20000000000 */
[----:B------:R-:W1:Y:S01]  /*ada0*/  MUFU.EX2 R14, R14 ;  /* 0x0000000e000e7308 */ /* 0x000e620000000800 */
[----:B------:R-:W-:Y:S02]  /*adb0*/  @!P4 FMUL R132, R132, 0.5 ;  /* 0x3f0000008484c820 */ /* 0x000fe40000400000 */
[----:B------:R-:W-:Y:S05]  /*adc0*/  HGMMA.64x96x16.F32.BF16 R152, R24, gdesc[UR4].tnspB, R152, gsb0 ;  /* 0x4160000418987df0 */ /* 0x000fea0008001898 */
        /* <DEDUP_REMOVED lines=37> */
[----:B------:R-:W-:Y:S01]  /*b020*/  FADD R14, R13, R14 ;  /* 0x0000000e0d0e7221 */ /* 0x000fe20000000000 */
[----:B------:R-:W-:Y:S01]  /*b030*/  FADD R20, R11, R20 ;  /* 0x000000140b147221 */ /* 0x000fe20000000000 */
[C---:B------:R-:W-:Y:S01]  /*b040*/  ISETP.NE.AND P2, PT, R19.reuse, 0x4, PT ;  /* 0x000000041300780c */ /* 0x040fe20003f45270 */
[----:B------:R-:W-:Y:S01]  /*b050*/  WARPGROUP.ARRIVE ;  /* 0x00000000000079c5 */ /* 0x000fe20000000000 */
[----:B------:R-:W-:Y:S01]  /*b060*/  FADD R23, R14, R23 ;  /* 0x000000170e177221 */ /* 0x000fe20000000000 */
[----:B------:R-:W-:Y:S01]  /*b070*/  FADD R29, R20, R29 ;  /* 0x0000001d141d7221 */ /* 0x000fe20000000000 */
[----:B------:R-:W-:-:S02]  /*b080*/  SEL R19, R19, RZ, P2 ;  /* 0x000000ff13137207 */ /* 0x000fc40001000000 */
[----:B------:R-:W-:Y:S01]  /*b090*/  FADD R28, R23, R28 ;  /* 0x0000001c171c7221 */ /* 0x000fe20000000000 */
[----:B------:R-:W-:Y:S01]  /*b0a0*/  HGMMA.64x96x16.F32.BF16 R152, R24, gdesc[UR4].tnspB, R152, gsb0 ;  /* 0x4160000418987df0 */ /* 0x000fe20008001898 */
[----:B--2---:R-:W-:Y:S01]  /*b0b0*/  @!P4 FMUL R146, R146, R146 ;  /* 0x000000929292c220 */ /* 0x004fe20000400000 */
[----:B------:R-:W-:Y:S01]  /*b0c0*/  FSETP.GEU.AND P4, PT, R18, -126, PT ;  /* 0xc2fc00001200780b */ /* 0x000fe20003f8e000 */
[----:B------:R-:W-:-:S12]  /*b0d0*/  FADD R30, R29, R30 ;  /* 0x0000001e1d1e7221 */ /* 0x000fd80000000000 */
[----:B------:R-:W-:-:S06]  /*b0e0*/  @!P4 FMUL R18, R18, 0.5 ;  /* 0x3f0000001212c820 */ /* 0x000fcc0000400000 */
[----:B------:R-:W1:Y:S02]  /*b0f0*/  MUFU.EX2 R18, R18 ;  /* 0x0000001200127308 */ /* 0x000e640000000800 */
[----:B-1----:R-:W-:Y:S01]  /*b100*/  @!P4 FMUL R18, R18, R18 ;  /* 0x000000121212c220 */ /* 0x002fe20000400000 */
[----:B------:R-:W-:Y:S02]  /*b110*/  WARPGROUP.DEPBAR.LE gsb0, 0x0 ;  /* 0x00008000000079c5 */ /* 0x000fe40000010000 */
[----:B------:R-:W-:Y:S02]  /*b120*/  IADD3 R24, R10, 0x380, RZ ;  /* 0x000003800a187810 */ /* 0x000fe40007ffe0ff */
        /* <DEDUP_REMOVED lines=10> */
[----:B------:R-:W-:Y:S02]  /*b1d0*/  FADD R33, R33, R34 ;  /* 0x0000002221217221 */ /* 0x000fe40000000000 */
[----:B------:R-:W-:Y:S01]  /*b1e0*/  FADD R35, R32, R35 ;  /* 0x0000002320237221 */ /* 0x000fe20000000000 */
[----:B------:R-:W-:Y:S01]  /*b1f0*/  WARPGROUP.ARRIVE ;  /* 0x00000000000079c5 */ /* 0x000fe20000000000 */
[----:B------:R-:W-:-:S02]  /*b200*/  FADD R33, R33, R142 ;  /* 0x0000008e21217221 */ /* 0x000fc40000000000 */
[----:B------:R-:W-:Y:S02]  /*b210*/  FADD R35, R35, R36 ;  /* 0x0000002423237221 */ /* 0x000fe40000000000 */
[----:B------:R-:W-:Y:S01]  /*b220*/  FADD R33, R33, R143 ;  /* 0x0000008f21217221 */ /* 0x000fe20000000000 */
[----:B------:R-:W-:Y:S01]  /*b230*/  HGMMA.64x96x16.F32.BF16 R152, R24, gdesc[UR4].tnspB, R152, gsb0 ;  /* 0x4160000418987df0 */ /* 0x000fe20008001898 */
[----:B------:R-:W-:Y:S02]  /*b240*/  FADD R35, R35, R144 ;  /* 0x0000009023237221 */ /* 0x000fe40000000000 */
[----:B------:R-:W-:Y:S02]  /*b250*/  FADD R33, R33, R146 ;  /* 0x0000009221217221 */ /* 0x000fe40000000000 */
[----:B------:R-:W-:Y:S02]  /*b260*/  FADD R35, R35, R145 ;  /* 0x0000009123237221 */ /* 0x000fe40000000000 */
[----:B------:R-:W-:-:S02]  /*b270*/  FADD R33, R33, R147 ;  /* 0x0000009321217221 */ /* 0x000fc40000000000 */
[----:B------:R-:W-:Y:S02]  /*b280*/  FADD R35, R35, R148 ;  /* 0x0000009423237221 */ /* 0x000fe40000000000 */
[----:B------:R-:W-:Y:S02]  /*b290*/  FADD R33, R33, R150 ;  /* 0x0000009621217221 */ /* 0x000fe40000000000 */
[----:B------:R-:W-:Y:S02]  /*b2a0*/  FADD R13, R35, R22 ;  /* 0x00000016230d7221 */ /* 0x000fe40000000000 */
[----:B------:R-:W-:Y:S01]  /*b2b0*/  FADD R14, R33, R18 ;  /* 0x00000012210e7221 */ /* 0x000fe20000000000 */
[----:B------:R-:W-:Y:S02]  /*b2c0*/  WARPGROUP.DEPBAR.LE gsb0, 0x0 ;  /* 0x00008000000079c5 */ /* 0x000fe40000010000 */
[----:B------:R-:W-:Y:S02]  /*b2d0*/  IADD3 R24, R10, 0x3c0, RZ ;  /* 0x000003c00a187810 */ /* 0x000fe40007ffe0ff */
[----:B------:R-:W-:-:S02]  /*b2e0*/  MOV R25, 0x80000020 ;  /* 0x8000002000197802 */ /* 0x000fc40000000f00 */
[----:B------:R-:W-:Y:S02]  /*b2f0*/  R2UR UR6, R24 ;  /* 0x00000000180672ca */ /* 0x000fe400000e0000 */
[----:B------:R-:W-:Y:S02]  /*b300*/  R2UR UR7, R25 ;  /* 0x00000000190772ca */ /* 0x000fe400000e0000 */
[----:B------:R-:W-:Y:S02]  /*b310*/  F2FP.BF16.F32.PACK_AB R24, R145, R144 ;  /* 0x000000909118723e */ /* 0x000fe400000010ff */
[----:B------:R-:W-:Y:S02]  /*b320*/  F2FP.BF16.F32.PACK_AB R25, R147, R146 ;  /* 0x000000929319723e */ /* 0x000fe400000010ff */
[----:B------:R-:W-:Y:S02]  /*b330*/  F2FP.BF16.F32.PACK_AB R26, R22, R148 ;  /* 0x00000094161a723e */ /* 0x000fe400000010ff */
[----:B------:R-:W-:-:S02]  /*b340*/  F2FP.BF16.F32.PACK_AB R27, R18, R150 ;  /* 0x00000096121b723e */ /* 0x000fc400000010ff */
[----:B------:R-:W-:Y:S02]  /*b350*/  LEA R10, R19, R12, 0x3 ;  /* 0x0000000c130a7211 */ /* 0x000fe400078e18ff */
[----:B------:R-:W-:Y:S02]  /*b360*/  WARPGROUP.ARRIVE ;  /* 0x00000000000079c5 */ /* 0x000fe40000000000 */
[----:B------:R-:W-:-:S04]  /*b370*/  PRMT R10, RZ, 0x654, R10 ;  /* 0x00000654ff0a7816 */ /* 0x000fc8000000000a */
[----:B------:R-:W-:Y:S03]  /*b380*/  HGMMA.64x96x16.F32.BF16 R152, R24, gdesc[UR4].tnspB, R152, gsb0 ;  /* 0x4160000418987df0 */ /* 0x000fe60008001898 */
[----:B------:R-:W-:Y:S02]  /*b390*/  WARPGROUP.DEPBAR.LE gsb0, 0x0 ;  /* 0x00008000000079c5 */ /* 0x000fe40000010000 */
[----:B------:R1:W-:Y:S01]  /*b3a0*/  SYNCS.ARRIVE.TRANS64.RED.A1T0 RZ, [R10+URZ], RZ ;  /* 0x000000ff0aff79a7 */ /* 0x0003e2000810043f */
[----:B------:R-:W-:Y:S05]  /*b3b0*/  @P1 BRA `(.L_x_32) ;  /* 0x0000000000d01947 */ /* 0x000fea0003800000 */
[----:B------:R-:W-:Y:S01]  /*b3c0*/  ISETP.LT.OR P1, PT, R7, 0x1, !P0 ;  /* 0x000000010700780c */ /* 0x000fe20004721670 */
[----:B------:R-:W-:-:S12]  /*b3d0*/  BSSY B0, `(.L_x_33) ;  /* 0x0000031000007945 */ /* 0x000fd80003800000 */
[----:B------:R-:W-:Y:S05]  /*b3e0*/  @P1 BRA `(.L_x_34) ;  /* 0x0000000000bc1947 */ /* 0x000fea0003800000 */
[----:B-1----:R-:W-:Y:S02]  /*b3f0*/  LEA R10, R5, R2, 0x3 ;  /* 0x00000002050a7211 */ /* 0x002fe400078e18ff */
[----:B------:R-:W-:Y:S02]  /*b400*/  SHF.L.U32 R11, R6, 0x1f, RZ ;  /* 0x0000001f060b7819 */ /* 0x000fe400000006ff */
[----:B------:R-:W-:Y:S02]  /*b410*/  ISETP.NE.AND P2, PT, R17, RZ, PT ;  /* 0x000000ff1100720c */ /* 0x000fe40003f45270 */
[----:B------:R-:W1:Y:S02]  /*b420*/  SYNCS.PHASECHK.TRANS64.TRYWAIT P1, [R10+URZ+0x33020], R11 ;  /* 0x0330200b0a0075a7 */ /* 0x000e64000802017f */
[----:B-1----:R-:W-:Y:S09]  /*b430*/  @!P1 BRA `(.L_x_35) ;  /* 0x0000001c00809947 */ /* 0x002ff20003800000 */
.L_x_72:
[----:B------:R-:W-:Y:S05]  /*b440*/  @P2 BRA `(.L_x_36) ;  /* 0x0000000000142947 */ /* 0x000fea0003800000 */
[----:B------:R-:W-:Y:S02]  /*b450*/  LOP3.LUT P1, RZ, R16, 0x1f, RZ, 0xc0, !PT ;  /* 0x0000001f10ff7812 */ /* 0x000fe4000782c0ff */
[----:B-1----:R-:W-:-:S04]  /*b460*/  MOV R11, 0xc000 ;  /* 0x0000c000000b7802 */ /* 0x002fc80000000f00 */
[----:B------:R2:W-:Y:S07]  /*b470*/  SYNCS.ARRIVE.TRANS64 RZ, [R10+URZ+0x33000], R11 ;  /* 0x0330000b0aff79a7 */ /* 0x0005ee000800003f */
[----:B------:R-:W-:Y:S05]  /*b480*/  @!P1 BRA `(.L_x_36) ;  /* 0x0000000000049947 */ /* 0x000fea0003800000 */
[----:B------:R-:W-:Y:S01]  /*b490*/  BPT.TRAP 0x1 ;  /* 0x000000040000795c */ /* 0x000fe20000300000 */
.L_x_36:
[----:B-12---:R-:W-:Y:S01]  /*b4a0*/  IMAD R11, R5, 0xc000, R2 ;  /* 0x0000c000050b7824 */ /* 0x006fe200078e0202 */
[----:B------:R-:W-:Y:S01]  /*b4b0*/  R2UR UR25, R10 ;  /* 0x000000000a1972ca */ /* 0x000fe200000e0000 */
[----:B------:R-:W-:Y:S01]  /*b4c0*/  UIADD3 UR6, UP0, UR30, 0x2f0, URZ ;  /* 0x000002f01e067890 */ /* 0x000fe2000ff1e03f */
[C---:B------:R-:W-:Y:S01]  /*b4d0*/  R2UR UR27, R8.reuse ;  /* 0x00000000081b72ca */ /* 0x040fe200000e0000 */
[----:B------:R-:W-:Y:S01]  /*b4e0*/  UMOV UR32, 0x0 ;  /* 0x0000000000207882 */ /* 0x000fe20000000000 */
[----:B------:R-:W-:Y:S01]  /*b4f0*/  R2UR UR8, R11 ;  /* 0x000000000b0872ca */ /* 0x000fe200000e0000 */
[----:B------:R-:W-:Y:S01]  /*b500*/  UIADD3.X UR7, URZ, UR31, URZ, UP0, !UPT ;  /* 0x0000001f3f077290 */ /* 0x000fe200087fe43f */
[----:B------:R-:W-:Y:S01]  /*b510*/  IADD3 R5, R5, 0x1, RZ ;  /* 0x0000000105057810 */ /* 0x000fe20007ffe0ff */
[----:B------:R-:W-:Y:S01]  /*b520*/  UMOV UR33, 0x10000000 ;  /* 0x1000000000217882 */ /* 0x000fe20000000000 */
[----:B------:R-:W-:Y:S01]  /*b530*/  UMOV UR26, URZ ;  /* 0x0000003f001a7c82 */ /* 0x000fe20008000000 */
[----:B------:R-:W-:Y:S01]  /*b540*/  UMOV UR28, UR36 ;  /* 0x00000024001c7c82 */ /* 0x000fe20008000000 */
[----:B------:R-:W-:Y:S01]  /*b550*/  UMOV UR29, UR37 ;  /* 0x00000025001d7c82 */ /* 0x000fe20008000000 */
[----:B------:R-:W-:Y:S01]  /*b560*/  UMOV UR18, 0x20 ;  /* 0x0000002000127882 */ /* 0x000fe20000000000 */
[----:B------:R-:W-:Y:S01]  /*b570*/  UMOV UR20, UR36 ;  /* 0x0000002400147c82 */ /* 0x000fe20008000000 */
[----:B------:R-:W-:Y:S01]  /*b580*/  UIADD3 UR25, UR25, 0x33000, URZ ;  /* 0x0003300019197890 */ /* 0x000fe2000fffe03f */
[C---:B------:R-:W-:Y:S01]  /*b590*/  ISETP.NE.AND P1, PT, R5.reuse, 0x4, PT ;  /* 0x000000040500780c */ /* 0x040fe20003f25270 */
[----:B------:R-:W-:Y:S01]  /*b5a0*/  USHF.L.U32 UR27, UR27, 0x8, URZ ;  /* 0x000000081b1b7899 */ /* 0x000fe2000800063f */
[----:B------:R-:W-:Y:S01]  /*b5b0*/  IADD3 R8, R8, 0x1, RZ ;  /* 0x0000000108087810 */ /* 0x000fe20007ffe0ff */
        /* <DEDUP_REMOVED lines=9> */
[----:B------:R-:W-:Y:S01]  /*b650*/  UMOV UR10, 0x40 ;  /* 0x00000040000a7882 */ /* 0x000fe20000000000 */
[----:B------:R-:W-:Y:S01]  /*b660*/  UMOV UR12, UR36 ;  /* 0x00000024000c7c82 */ /* 0x000fe20008000000 */
[----:B------:R-:W-:Y:S01]  /*b670*/  UMOV UR13, UR37 ;  /* 0x00000025000d7c82 */ /* 0x000fe20008000000 */
[----:B------:R-:W-:Y:S01]  /*b680*/  UMOV UR9, UR25 ;  /* 0x0000001900097c82 */ /* 0x000fe20008000000 */
[----:B------:R2:W-:Y:S01]  /*b690*/  UTMALDG.4D [UR24], [UR6], desc[UR32] ;  /* 0x00002018060075b4 */ /* 0x0005e20008019000 */
[----:B------:R-:W-:Y:S01]  /*b6a0*/  UMOV UR11, UR27 ;  /* 0x0000001b000b7c82 */ /* 0x000fe20008000000 */
[----:B------:R2:W-:Y:S01]  /*b6b0*/  UTMALDG.4D [UR16], [UR6], desc[UR32] ;  /* 0x00002010060075b4 */ /* 0x0005e20008019000 */
[----:B------:R2:W-:Y:S02]  /*b6c0*/  UTMALDG.4D [UR8], [UR6], desc[UR32] ;  /* 0x00002008060075b4 */ /* 0x0005e40008019000 */
[----:B--2---:R-:W-:Y:S01]  /*b6d0*/  NOP ;  /* 0x0000000000007918 */ /* 0x004fe20000000000 */
.L_x_34:
[----:B------:R-:W-:Y:S05]  /*b6e0*/  BSYNC B0 ;  /* 0x0000000000007941 */ /* 0x000fea0003800000 */
.L_x_33:
[----:B------:R-:W-:-:S07]  /*b6f0*/  IADD3 R7, R7, -0x1, RZ ;  /* 0xffffffff07077810 */ /* 0x000fce0007ffe0ff */
.L_x_32:
[----:B------:R-:W-:Y:S02]  /*b700*/  ISETP.GT.AND P3, PT, R15, 0x2, PT ;  /* 0x000000020f00780c */ /* 0x000fe40003f64270 */
[----:B------:R-:W-:Y:S02]  /*b710*/  IADD3 R21, R21, 0x1, RZ ;  /* 0x0000000115157810 */ /* 0x000fe40007ffe0ff */
[----:B------:R-:W-:Y:S02]  /*b720*/  IADD3 R19, R19, 0x1, RZ ;  /* 0x0000000113137810 */ /* 0x000fe40007ffe0ff */
[----:B------:R-:W-:Y:S02]  /*b730*/  ISETP.NE.AND P1, PT, R21, 0x4, PT ;  /* 0x000000041500780c */ /* 0x000fe40003f25270 */
[----:B------:R-:W-:Y:S02]  /*b740*/  ISETP.NE.AND P2, PT, R19, 0x4, PT ;  /* 0x000000041300780c */ /* 0x000fe40003f45270 */
[----:B------:R-:W-:-:S02]  /*b750*/  SEL R11, RZ, 0x1, P1 ;  /* 0x00000001ff0b7807 */ /* 0x000fc40000800000 */
[----:B------:R-:W-:Y:S02]  /*b760*/  IADD3 R15, R15, -0x1, RZ ;  /* 0xffffffff0f0f7810 */ /* 0x000fe40007ffe0ff */
[----:B------:R-:W-:Y:S02]  /*b770*/  LOP3.LUT R4, R4, R11, RZ, 0x3c, !PT ;  /* 0x0000000b04047212 */ /* 0x000fe400078e3cff */
[----:B------:R-:W-:Y:S02]  /*b780*/  MOV R23, R3 ;  /* 0x0000000300177202 */ /* 0x000fe40000000f00 */
[----:B------:R-:W-:Y:S02]  /*b790*/  MOV R11, R0 ;  /* 0x00000000000b7202 */ /* 0x000fe40000000f00 */
[----:B------:R-:W-:Y:S02]  /*b7a0*/  SEL R201, R21, RZ, P1 ;  /* 0x000000ff15c97207 */ /* 0x000fe40000800000 */
[----:B------:R-:W-:Y:S01]  /*b7b0*/  SEL R19, R19, RZ, P2 ;  /* 0x000000ff13137207 */ /* 0x000fe20001000000 */
[----:B------:R-:W-:Y:S06]  /*b7c0*/  @P3 BRA `(.L_x_37) ;  /* 0xffffffac001c3947 */ /* 0x000fec000383ffff */
.L_x_24:
[----:B------:R-:W-:Y:S05]  /*b7d0*/  WARPSYNC.ALL ;  /* 0x0000000000007948 */ /* 0x000fea0003800000 */
[----:B------:R-:W2:Y:S01]  /*b7e0*/  SHFL.BFLY PT, R4, R13, 0x1, 0x1f ;  /* 0x0c201f000d047f89 */ /* 0x000ea200000e0000 */
[----:B------:R-:W-:Y:S01]  /*b7f0*/  BSSY B0, `(.L_x_38) ;  /* 0x0000024000007945 */ /* 0x000fe20003800000 */
[----:B------:R-:W-:Y:S02]  /*b800*/  MOV R9, 0x7f800000 ;  /* 0x7f80000000097802 */ /* 0x000fe40000000f00 */
[----:B------:R-:W3:Y:S01]  /*b810*/  SHFL.BFLY PT, R5, R14, 0x1, 0x1f ;  /* 0x0c201f000e057f89 */ /* 0x000ee200000e0000 */
[----:B------:R-:W-:-:S02]  /*b820*/  MOV R8, 0x3f800000 ;  /* 0x3f80000000087802 */ /* 0x000fc40000000f00 */
[----:B------:R-:W-:Y:S01]  /*b830*/  MOV R11, 0x7f800000 ;  /* 0x7f800000000b7802 */ /* 0x000fe20000000f00 */
[----:B--2---:R-:W-:Y:S01]  /*b840*/  FADD R4, R4, R13 ;  /* 0x0000000d04047221 */ /* 0x004fe20000000000 */
[----:B---3--:R-:W-:-:S04]  /*b850*/  FADD R18, R5, R14 ;  /* 0x0000000e05127221 */ /* 0x008fc80000000000 */
[----:B------:R-:W2:Y:S01]  /*b860*/  SHFL.BFLY PT, R7, R4, 0x2, 0x1f ;  /* 0x0c401f0004077f89 */ /* 0x000ea200000e0000 */
[----:B------:R-:W-:-:S03]  /*b870*/  MOV R5, 0x3f800000 ;  /* 0x3f80000000057802 */ /* 0x000fc60000000f00 */
[----:B------:R-:W3:Y:S01]  /*b880*/  SHFL.BFLY PT, R19, R18, 0x2, 0x1f ;  /* 0x0c401f0012137f89 */ /* 0x000ee200000e0000 */
[C---:B--2---:R-:W-:Y:S01]  /*b890*/  FSETP.NE.AND P0, PT, R4.reuse, -R7, PT ;  /* 0x800000070400720b */ /* 0x044fe20003f05000 */
[----:B------:R-:W-:Y:S01]  /*b8a0*/  FADD R6, R4, R7 ;  /* 0x0000000704067221 */ /* 0x000fe20000000000 */
[----:B---3--:R-:W-:-:S11]  /*b8b0*/  FADD R7, R18, R19 ;  /* 0x0000001312077221 */ /* 0x008fd60000000000 */
[----:B------:R-:W-:Y:S05]  /*b8c0*/  @!P0 BRA `(.L_x_39) ;  /* 0x0000000000588947 */ /* 0x000fea0003800000 */
[----:B------:R-:W-:Y:S01]  /*b8d0*/  IADD3 R4, R6, 0x1800000, RZ ;  /* 0x0180000006047810 */ /* 0x000fe20007ffe0ff */
[----:B------:R-:W-:Y:S03]  /*b8e0*/  BSSY B1, `(.L_x_40) ;  /* 0x000000d000017945 */ /* 0x000fe60003800000 */
[----:B------:R-:W-:-:S04]  /*b8f0*/  LOP3.LUT R4, R4, 0x7f800000, RZ, 0xc0, !PT ;  /* 0x7f80000004047812 */ /* 0x000fc800078ec0ff */
[----:B------:R-:W-:-:S13]  /*b900*/  ISETP.GT.U32.AND P0, PT, R4, 0x1ffffff, PT ;  /* 0x01ffffff0400780c */ /* 0x000fda0003f04070 */
[----:B------:R-:W-:Y:S05]  /*b910*/  @P0 BRA `(.L_x_41) ;  /* 0x0000000000140947 */ /* 0x000fea0003800000 */
[----:B------:R-:W-:Y:S02]  /*b920*/  MOV R5, R6 ;  /* 0x0000000600057202 */ /* 0x000fe40000000f00 */
[----:B------:R-:W-:-:S07]  /*b930*/  MOV R14, 0xb950 ;  /* 0x0000b950000e7802 */ /* 0x000fce0000000f00 */
[----:B-1----:R-:W-:Y:S05]  /*b940*/  CALL.REL.NOINC `($__internal_0_$__cuda_sm20_rcp_rn_f32_slowpath) ;  /* 0x0000001800507944 */ /* 0x002fea0003c00000 */
[----:B------:R-:W-:Y:S01]  /*b950*/  MOV R5, R10 ;  /* 0x0000000a00057202 */ /* 0x000fe20000000f00 */
[----:B------:R-:W-:Y:S06]  /*b960*/  BRA `(.L_x_42) ;  /* 0x0000000000107947 */ /* 0x000fec0003800000 */
.L_x_41:
[----:B------:R-:W2:Y:S02]  /*b970*/  MUFU.RCP R5, R6 ;  /* 0x0000000600057308 */ /* 0x000ea40000001000 */
[----:B--2---:R-:W-:-:S04]  /*b980*/  FFMA R4, R6, R5, -1 ;  /* 0xbf80000006047423 */ /* 0x004fc80000000005 */
[----:B------:R-:W-:-:S04]  /*b990*/  FADD.FTZ R4, -R4, -RZ ;  /* 0x800000ff04047221 */ /* 0x000fc80000010100 */
[----:B------:R-:W-:-:S07]  /*b9a0*/  FFMA R5, R5, R4, R5 ;  /* 0x0000000405057223 */ /* 0x000fce0000000005 */
.L_x_42:
[----:B------:R-:W-:Y:S05]  /*b9b0*/  BSYNC B1 ;  /* 0x0000000000017941 */ /* 0x000fea0003800000 */
.L_x_40:
[----:B------:R-:W-:Y:S01]  /*b9c0*/  FSETP.GEU.AND P0, PT, |R6|, 1.175494350822287508e-38, PT ;  /* 0x008000000600780b */ /* 0x000fe20003f0e200 */
[----:B------:R-:W-:-:S12]  /*b9d0*/  ULDC UR6, c[0x0][0x600] ;  /* 0x0001800000067ab9 */ /* 0x000fd80000000800 */
[----:B------:R-:W-:-:S04]  /*b9e0*/  @!P0 FMUL R6, R6, 16777216 ;  /* 0x4b80000006068820 */ /* 0x000fc80000400000 */
[----:B------:R-:W2:Y:S02]  /*b9f0*/  MUFU.LG2 R4, R6 ;  /* 0x0000000600047308 */ /* 0x000ea40000000c00 */
[----:B--2---:R-:W-:-:S04]  /*ba00*/  @!P0 FADD R4, R4, -24 ;  /* 0xc1c0000004048421 */ /* 0x004fc80000000000 */
[----:B------:R-:W-:-:S04]  /*ba10*/  FMUL R4, R4, 0.69314718246459960938 ;  /* 0x3f31721804047820 */ /* 0x000fc80000400000 */
[----:B------:R-:W-:-:S07]  /*ba20*/  FFMA R11, R3, UR6, R4 ;  /* 0x00000006030b7c23 */ /* 0x000fce0008000004 */
.L_x_39:
[----:B------:R-:W-:Y:S05]  /*ba30*/  BSYNC B0 ;  /* 0x0000000000007941 */ /* 0x000fea0003800000 */
.L_x_38:
[----:B------:R-:W-:Y:S01]  /*ba40*/  FSETP.NE.AND P0, PT, R18, -R19, PT ;  /* 0x800000131200720b */ /* 0x000fe20003f05000 */
[----:B------:R-:W-:Y:S01]  /*ba50*/  ULDC UR4, c[0x0][0x608] ;  /* 0x0001820000047ab9 */ /* 0x000fe20000000800 */
[----:B------:R-:W-:Y:S01]  /*ba60*/  BSSY B0, `(.L_x_43) ;  /* 0x0000031000007945 */ /* 0x000fe20003800000 */
[----:B------:R-:W-:-:S04]  /*ba70*/  FMUL R5, R5, UR4 ;  /* 0x0000000405057c20 */ /* 0x000fc80008400000 */
        /* <DEDUP_REMOVED lines=24> */
[----:B------:R-:W-:Y:S06]  /*bc00*/  @!P0 BRA `(.L_x_44) ;  /* 0x0000000000588947 */ /* 0x000fec0003800000 */
        /* <DEDUP_REMOVED lines=10> */
.L_x_46:
[----:B------:R-:W2:Y:S02]  /*bcb0*/  MUFU.RCP R8, R7 ;  /* 0x0000000700087308 */ /* 0x000ea40000001000 */
[----:B--2---:R-:W-:-:S04]  /*bcc0*/  FFMA R3, R7, R8, -1 ;  /* 0xbf80000007037423 */ /* 0x004fc80000000008 */
[----:B------:R-:W-:-:S04]  /*bcd0*/  FADD.FTZ R3, -R3, -RZ ;  /* 0x800000ff03037221 */ /* 0x000fc80000010100 */
[----:B------:R-:W-:-:S07]  /*bce0*/  FFMA R8, R8, R3, R8 ;  /* 0x0000000308087223 */ /* 0x000fce0000000008 */
.L_x_47:
[----:B------:R-:W-:Y:S05]  /*bcf0*/  BSYNC B1 ;  /* 0x0000000000017941 */ /* 0x000fea0003800000 */
.L_x_45:
[----:B------:R-:W-:Y:S01]  /*bd00*/  FSETP.GEU.AND P0, PT, |R7|, 1.175494350822287508e-38, PT ;  /* 0x008000000700780b */ /* 0x000fe20003f0e200 */
[----:B------:R-:W-:-:S12]  /*bd10*/  ULDC UR4, c[0x0][0x600] ;  /* 0x0001800000047ab9 */ /* 0x000fd80000000800 */
[----:B------:R-:W-:-:S04]  /*bd20*/  @!P0 FMUL R7, R7, 16777216 ;  /* 0x4b80000007078820 */ /* 0x000fc80000400000 */
[----:B------:R-:W2:Y:S02]  /*bd30*/  MUFU.LG2 R3, R7 ;  /* 0x0000000700037308 */ /* 0x000ea40000000c00 */
[----:B--2---:R-:W-:-:S04]  /*bd40*/  @!P0 FADD R3, R3, -24 ;  /* 0xc1c0000003038421 */ /* 0x004fc80000000000 */
[----:B------:R-:W-:-:S04]  /*bd50*/  FMUL R3, R3, 0.69314718246459960938 ;  /* 0x3f31721803037820 */ /* 0x000fc80000400000 */
[----:B------:R-:W-:-:S07]  /*bd60*/  FFMA R9, R0, UR4, R3 ;  /* 0x0000000400097c23 */ /* 0x000fce0008000003 */
.L_x_44:
[----:B------:R-:W-:Y:S05]  /*bd70*/  BSYNC B0 ;  /* 0x0000000000007941 */ /* 0x000fea0003800000 */
.L_x_43:
[C---:B------:R-:W-:Y:S01]  /*bd80*/  LOP3.LUT P0, RZ, R16.reuse, 0x3, RZ, 0xc0, !PT ;  /* 0x0000000310ff7812 */ /* 0x040fe2000780c0ff */
[----:B------:R-:W-:Y:S01]  /*bd90*/  ULDC UR4, c[0x0][0x608] ;  /* 0x0001820000047ab9 */ /* 0x000fe20000000800 */
[----:B------:R-:W-:Y:S01]  /*bda0*/  LOP3.LUT R0, R16, 0x60, RZ, 0xc0, !PT ;  /* 0x0000006010007812 */ /* 0x000fe200078ec0ff */
[----:B------:R-:W-:Y:S01]  /*bdb0*/  ULDC.64 UR8, c[0x0][0x208] ;  /* 0x0000820000087ab9 */ /* 0x000fe20000000a00 */
[----:B------:R-:W-:Y:S01]  /*bdc0*/  FMUL R8, R8, UR4 ;  /* 0x0000000408087c20 */ /* 0x000fe20008400000 */
[----:B------:R-:W-:Y:S01]  /*bdd0*/  BSSY B0, `(.L_x_48) ;  /* 0x0000018000007945 */ /* 0x000fe20003800000 */
[----:B------:R-:W-:-:S07]  /*bde0*/  SHF.R.U32.HI R18, RZ, 0x5, R0 ;  /* 0x00000005ff127819 */ /* 0x000fce0000011600 */
[----:B------:R-:W-:Y:S05]  /*bdf0*/  @P0 BRA `(.L_x_49) ;  /* 0x0000000000540947 */ /* 0x000fea0003800000 */
[----:B------:R-:W2:Y:S01]  /*be00*/  S2UR UR4, SR_CTAID.X ;  /* 0x00000000000479c3 */ /* 0x000ea20000002500 */
[----:B------:R-:W-:Y:S02]  /*be10*/  SHF.R.U32.HI R0, RZ, 0x2, R16 ;  /* 0x00000002ff007819 */ /* 0x000fe40000011610 */
[----:B------:R-:W-:Y:S02]  /*be20*/  SHF.L.U32 R3, R18, 0x4, RZ ;  /* 0x0000000412037819 */ /* 0x000fe400000006ff */
[----:B------:R-:W-:-:S04]  /*be30*/  LOP3.LUT R0, R0, 0x7, RZ, 0xc0, !PT ;  /* 0x0000000700007812 */ /* 0x000fc800078ec0ff */
[----:B------:R-:W-:Y:S01]  /*be40*/  LOP3.LUT R0, R3, 0xfffffff0, R0, 0xe2, !PT ;  /* 0xfffffff003007812 */ /* 0x000fe200078ee200 */
[----:B--2---:R-:W-:-:S03]  /*be50*/  USHF.L.U32 UR6, UR4, 0x6, URZ ;  /* 0x0000000604067899 */ /* 0x004fc6000800063f */
[----:B------:R-:W-:Y:S02]  /*be60*/  ULDC.64 UR4, c[0x0][0x688] ;  /* 0x0001a20000047ab9 */ /* 0x000fe40000000a00 */
[----:B------:R-:W-:Y:S02]  /*be70*/  UIMAD UR4, UR36, UR4, UR6 ;  /* 0x00000004240472a4 */ /* 0x000fe4000f8e0206 */
[----:B------:R-:W-:Y:S02]  /*be80*/  LOP3.LUT R3, R0, UR6, RZ, 0xfc, !PT ;  /* 0x0000000600037c12 */ /* 0x000fe4000f8efcff */
[----:B------:R-:W-:Y:S02]  /*be90*/  UIMAD UR4, UR37, UR5, UR4 ;  /* 0x00000005250472a4 */ /* 0x000fe4000f8e0204 */
[C---:B------:R-:W-:Y:S01]  /*bea0*/  IADD3 R4, R3.reuse, 0x8, RZ ;  /* 0x0000000803047810 */ /* 0x040fe20007ffe0ff */
[----:B------:R-:W-:Y:S02]  /*beb0*/  ULDC UR5, c[0x0][0x288] ;  /* 0x0000a20000057ab9 */ /* 0x000fe40000000800 */
[----:B------:R-:W-:-:S02]  /*bec0*/  ISETP.GE.U32.AND P0, PT, R3, UR5, PT ;  /* 0x0000000503007c0c */ /* 0x000fc4000bf06070 */
[----:B------:R-:W-:Y:S02]  /*bed0*/  IADD3 R0, P2, R0, UR4, RZ ;  /* 0x0000000400007c10 */ /* 0x000fe4000ff5e0ff */
[----:B------:R-:W-:Y:S01]  /*bee0*/  ISETP.GE.U32.AND P1, PT, R4, UR5, PT ;  /* 0x0000000504007c0c */ /* 0x000fe2000bf26070 */
[----:B------:R-:W-:Y:S01]  /*bef0*/  ULDC.64 UR4, c[0x0][0x680] ;  /* 0x0001a00000047ab9 */ /* 0x000fe20000000a00 */
[----:B------:R-:W-:Y:S02]  /*bf00*/  IADD3.X R3, RZ, RZ, RZ, P2, !PT ;  /* 0x000000ffff037210 */ /* 0x000fe400017fe4ff */
[----:B------:R-:W-:-:S04]  /*bf10*/  LEA R4, P2, R0, UR4, 0x2 ;  /* 0x0000000400047c11 */ /* 0x000fc8000f8410ff */
[----:B------:R-:W-:-:S05]  /*bf20*/  LEA.HI.X R5, R0, UR5, R3, 0x2, P2 ;  /* 0x0000000500057c11 */ /* 0x000fca00090f1403 */
[----:B------:R2:W-:Y:S04]  /*bf30*/  @!P0 STG.E desc[UR8][R4.64], R11 ;  /* 0x0000000b04008986 */ /* 0x0005e8000c101908 */
[----:B------:R2:W-:Y:S02]  /*bf40*/  @!P1 STG.E desc[UR8][R4.64+0x20], R9 ;  /* 0x0000200904009986 */ /* 0x0005e4000c101908 */
.L_x_49:
[----:B------:R-:W-:Y:S05]  /*bf50*/  BSYNC B0 ;  /* 0x0000000000007941 */ /* 0x000fea0003800000 */
.L_x_48:
[----:B------:R-:W-:Y:S01]  /*bf60*/  ULDC.64 UR4, c[0x0][0x730] ;  /* 0x0001cc0000047ab9 */ /* 0x000fe20000000a00 */
[-C--:B------:R-:W-:Y:S01]  /*bf70*/  FMUL R154, R154, R8.reuse ;  /* 0x000000089a9a7220 */ /* 0x080fe20000400000 */
[----:B------:R-:W-:Y:S01]  /*bf80*/  ISETP.NE.U32.AND P0, PT, RZ, UR4, PT ;  /* 0x00000004ff007c0c */ /* 0x000fe2000bf05070 */
[-C--:B------:R-:W-:Y:S01]  /*bf90*/  FMUL R44, R155, R8.reuse ;  /* 0x000000089b2c7220 */ /* 0x080fe20000400000 */
[-C--:B------:R-:W-:Y:S01]  /*bfa0*/  FMUL R158, R158, R8.reuse ;  /* 0x000000089e9e7220 */ /* 0x080fe20000400000 */
[-C--:B------:R-:W-:Y:S01]  /*bfb0*/  FMUL R48, R159, R8.reuse ;  /* 0x000000089f307220 */ /* 0x080fe20000400000 */
[----:B------:R-:W-:Y:S01]  /*bfc0*/  ISETP.NE.AND.EX P0, PT, RZ, UR5, PT, P0 ;  /* 0x00000005ff007c0c */ /* 0x000fe2000bf05300 */
        /* <DEDUP_REMOVED lines=20> */
[----:B------:R-:W-:Y:S06]  /*c110*/  @P0 BRA `(.L_x_50) ;  /* 0x0000000000200947 */ /* 0x000fec0003800000 */
[----:B------:R-:W-:Y:S02]  /*c120*/  ULDC.64 UR4, c[0x0][0x728] ;  /* 0x0001ca0000047ab9 */ /* 0x000fe40000000a00 */
[----:B------:R-:W-:-:S04]  /*c130*/  ISETP.NE.U32.AND P0, PT, RZ, UR4, PT ;  /* 0x00000004ff007c0c */ /* 0x000fc8000bf05070 */
[----:B------:R-:W-:-:S13]  /*c140*/  ISETP.NE.AND.EX P0, PT, RZ, UR5, PT, P0 ;  /* 0x00000005ff007c0c */ /* 0x000fda000bf05300 */
[----:B------:R-:W-:Y:S05]  /*c150*/  @!P0 BRA `(.L_x_51) ;  /* 0x00000000000c8947 */ /* 0x000fea0003800000 */
[----:B--2---:R-:W2:Y:S02]  /*c160*/  LDC.64 R4, c[0x0][0x728] ;  /* 0x0001ca00ff047b82 */ /* 0x004ea40000000a00 */
[----:B--2---:R3:W5:Y:S01]  /*c170*/  LDG.E R4, desc[UR8][R4.64] ;  /* 0x0000000804047981 */ /* 0x004762000c1e1900 */
[----:B------:R-:W-:Y:S05]  /*c180*/  BRA `(.L_x_50) ;  /* 0x0000000000047947 */ /* 0x000fea0003800000 */
.L_x_51:
[----:B--2---:R-:W4:Y:S02]  /*c190*/  LDC R4, c[0x0][0x720] ;  /* 0x0001c800ff047b82 */ /* 0x004f240000000800 */
.L_x_50:
[----:B------:R-:W-:Y:S02]  /*c1a0*/  MOV R0, RZ ;  /* 0x000000ff00007202 */ /* 0x000fe40000000f00 */
[----:B----45:R-:W-:Y:S02]  /*c1b0*/  MOV R51, R4 ;  /* 0x0000000400337202 */ /* 0x030fe40000000f00 */
[----:B------:R-:W-:-:S13]  /*c1c0*/  LOP3.LUT P0, RZ, R0, 0x1bf, RZ, 0xc0, !PT ;  /* 0x000001bf00ff7812 */ /* 0x000fda000780c0ff */
[----:B------:R-:W-:Y:S05]  /*c1d0*/  @!P0 BRA `(.L_x_52) ;  /* 0x0000000000408947 */ /* 0x000fea0003800000 */
[----:B------:R-:W-:Y:S01]  /*c1e0*/  MOV R0, 0x0 ;  /* 0x0000000000007802 */ /* 0x000fe20000000f00 */
[----:B------:R-:W-:Y:S01]  /*c1f0*/  ULDC.64 UR4, c[0x4][0x70] ;  /* 0x01001c0000047ab9 */ /* 0x000fe20000000a00 */
[----:B------:R-:W-:Y:S01]  /*c200*/  ULDC.64 UR6, c[0x4][0x8] ;  /* 0x0100020000067ab9 */ /* 0x000fe20000000a00 */
[----:B--2---:R-:W-:Y:S01]  /*c210*/  MOV R4, UR4 ;  /* 0x0000000400047c02 */ /* 0x004fe20008000f00 */
[----:B------:R2:W4:Y:S01]  /*c220*/  LDC.64 R14, c[0x4][R0] ;  /* 0x01000000000e7b82 */ /* 0x0005220000000a00 */
[----:B---3--:R-:W-:Y:S01]  /*c230*/  MOV R5, UR5 ;  /* 0x0000000500057c02 */ /* 0x008fe20008000f00 */
[----:B------:R-:W-:Y:S01]  /*c240*/  ULDC.64 UR4, c[0x4][0x78] ;  /* 0x01001e0000047ab9 */ /* 0x000fe20000000a00 */
[----:B-1----:R-:W-:Y:S02]  /*c250*/  MOV R10, UR6 ;  /* 0x00000006000a7c02 */ /* 0x002fe40008000f00 */
[----:B------:R-:W-:Y:S02]  /*c260*/  MOV R6, UR4 ;  /* 0x0000000400067c02 */ /* 0x000fe40008000f00 */
[----:B------:R-:W-:-:S02]  /*c270*/  MOV R7, UR5 ;  /* 0x0000000500077c02 */ /* 0x000fc40008000f00 */
[----:B------:R-:W-:Y:S02]  /*c280*/  MOV R11, UR7 ;  /* 0x00000007000b7c02 */ /* 0x000fe40008000f00 */
[----:B------:R-:W-:Y:S02]  /*c290*/  MOV R8, 0x70 ;  /* 0x0000007000087802 */ /* 0x000fe40000000f00 */
[----:B------:R-:W-:Y:S02]  /*c2a0*/  MOV R12, 0x1 ;  /* 0x00000001000c7802 */ /* 0x000fe40000000f00 */
[----:B--2---:R-:W-:-:S07]  /*c2b0*/  MOV R13, RZ ;  /* 0x000000ff000d7202 */ /* 0x004fce0000000f00 */
[----:B------:R-:W-:-:S07]  /*c2c0*/  LEPC R20, `(.L_x_52) ;  /* 0x000000001014794e */ /* 0x000fce0000000000 */
[----:B----4-:R-:W-:Y:S05]  /*c2d0*/  CALL.ABS.NOINC R14 ;  /* 0x000000000e007343 */ /* 0x010fea0003c00000 */
.L_x_52:
        /* <DEDUP_REMOVED lines=9> */
[----:B------:R-:W-:Y:S02]  /*c370*/  MOV R6, UR6 ;  /* 0x0000000600067c02 */ /* 0x000fe40008000f00 */
[----:B------:R-:W-:Y:S02]  /*c380*/  MOV R7, UR7 ;  /* 0x0000000700077c02 */ /* 0x000fe40008000f00 */
[----:B-1----:R-:W-:-:S02]  /*c390*/  MOV R10, UR4 ;  /* 0x00000004000a7c02 */ /* 0x002fc40008000f00 */
[----:B------:R-:W-:Y:S02]  /*c3a0*/  MOV R11, UR5 ;  /* 0x00000005000b7c02 */ /* 0x000fe40008000f00 */
[----:B------:R-:W-:Y:S02]  /*c3b0*/  MOV R8, 0x70 ;  /* 0x0000007000087802 */ /* 0x000fe40000000f00 */
[----:B------:R-:W-:Y:S02]  /*c3c0*/  MOV R12, 0x1 ;  /* 0x00000001000c7802 */ /* 0x000fe40000000f00 */
[----:B--2---:R-:W-:-:S07]  /*c3d0*/  MOV R13, RZ ;  /* 0x000000ff000d7202 */ /* 0x004fce0000000f00 */
[----:B------:R-:W-:-:S07]  /*c3e0*/  LEPC R20, `(.L_x_53) ;  /* 0x000000001014794e */ /* 0x000fce0000000000 */
[----:B----4-:R-:W-:Y:S05]  /*c3f0*/  CALL.ABS.NOINC R14 ;  /* 0x000000000e007343 */ /* 0x010fea0003c00000 */
.L_x_53:
[----:B------:R-:W-:Y:S01]  /*c400*/  ULDC.64 UR4, c[0x0][0x730] ;  /* 0x0001cc0000047ab9 */ /* 0x000fe20000000a00 */
[----:B------:R-:W-:Y:S02]  /*c410*/  SHF.L.U32 R0, R16, 0x5, RZ ;  /* 0x0000000510007819 */ /* 0x000fe400000006ff */
[----:B------:R-:W-:Y:S02]  /*c420*/  ISETP.NE.U32.AND P0, PT, RZ, UR4, PT ;  /* 0x00000004ff007c0c */ /* 0x000fe4000bf05070 */
[----:B--2---:R-:W-:Y:S02]  /*c430*/  SHF.R.U32.HI R4, RZ, 0x1, R16 ;  /* 0x00000001ff047819 */ /* 0x004fe40000011610 */
[----:B------:R-:W-:Y:S02]  /*c440*/  ISETP.NE.AND.EX P0, PT, RZ, UR5, PT, P0 ;  /* 0x00000005ff007c0c */ /* 0x000fe4000bf05300 */
[C---:B------:R-:W-:Y:S02]  /*c450*/  LOP3.LUT R3, R0.reuse, 0xc0, RZ, 0xc0, !PT ;  /* 0x000000c000037812 */ /* 0x040fe400078ec0ff */
[----:B---3--:R-:W-:-:S02]  /*c460*/  LOP3.LUT R5, R0, 0x20, RZ, 0xc0, !PT ;  /* 0x0000002000057812 */ /* 0x008fc400078ec0ff */
[----:B------:R-:W-:Y:S02]  /*c470*/  LOP3.LUT R3, R3, 0x8, R4, 0xf8, !PT ;  /* 0x0000000803037812 */ /* 0x000fe400078ef804 */
[----:B------:R-:W-:Y:S02]  /*c480*/  SHF.L.U32 R4, R16, 0x2, RZ ;  /* 0x0000000210047819 */ /* 0x000fe400000006ff */
[----:B------:R-:W-:Y:S02]  /*c490*/  IADD3 R17, R17, 0x1f, RZ ;  /* 0x0000001f11117810 */ /* 0x000fe40007ffe0ff */
[----:B------:R-:W-:Y:S01]  /*c4a0*/  LEA R5, R18, R5, 0x9 ;  /* 0x0000000512057211 */ /* 0x000fe200078e48ff */
[----:B------:R-:W2:Y:S01]  /*c4b0*/  @P0 LDC R51, c[0x0][0x720] ;  /* 0x0001c800ff330b82 */ /* 0x000ea20000000800 */
[----:B------:R-:W-:Y:S02]  /*c4c0*/  LOP3.LUT R3, R3, 0x18, R4, 0x78, !PT ;  /* 0x0000001803037812 */ /* 0x000fe400078e7804 */
[----:B------:R-:W-:-:S02]  /*c4d0*/  LOP3.LUT R0, R0, 0x100, RZ, 0xc0, !PT ;  /* 0x0000010000007812 */ /* 0x000fc400078ec0ff */
[----:B------:R-:W-:Y:S02]  /*c4e0*/  ISETP.GT.U32.AND P1, PT, R17, 0x3e, PT ;  /* 0x0000003e1100780c */ /* 0x000fe40003f24070 */
[----:B------:R-:W-:Y:S02]  /*c4f0*/  IADD3 R3, R3, R5, R0 ;  /* 0x0000000503037210 */ /* 0x000fe40007ffe000 */
[----:B------:R-:W-:Y:S02]  /*c500*/  LOP3.LUT P0, RZ, R16, 0x4, RZ, 0xc0, !PT ;  /* 0x0000000410ff7812 */ /* 0x000fe4000780c0ff */
[----:B------:R-:W-:Y:S01]  /*c510*/  LEA R3, R3, R2, 0x1 ;  /* 0x0000000203037211 */ /* 0x000fe200078e08ff */
[-C--:B--2---:R-:W-:Y:S01]  /*c520*/  FMUL R0, R152, R51.reuse ;  /* 0x0000003398007220 */ /* 0x084fe20000400000 */
        /* <DEDUP_REMOVED lines=8> */
[-C--:B-1----:R-:W-:Y:S01]  /*c5b0*/  FMUL R10, R160, R51.reuse ;  /* 0x00000033a00a7220 */ /* 0x082fe20000400000 */
[-C--:B------:R-:W-:Y:S01]  /*c5c0*/  FMUL R13, R26, R51.reuse ;  /* 0x000000331a0d7220 */ /* 0x080fe20000400000 */
[-C--:B------:R-:W-:Y:S01]  /*c5d0*/  FMUL R12, R162, R51.reuse ;  /* 0x00000033a20c7220 */ /* 0x080fe20000400000 */
[-C--:B------:R-:W-:Y:S01]  /*c5e0*/  FMUL R15, R50, R51.reuse ;  /* 0x00000033320f7220 */ /* 0x080fe20000400000 */
[-C--:B------:R-:W-:Y:S01]  /*c5f0*/  FMUL R14, R164, R51.reuse ;  /* 0x00000033a40e7220 */ /* 0x080fe20000400000 */
[-C--:B------:R-:W-:Y:S01]  /*c600*/  FMUL R17, R28, R51.reuse ;  /* 0x000000331c117220 */ /* 0x080fe20000400000 */
[-C--:B------:R-:W-:Y:S01]  /*c610*/  FMUL R16, R166, R51.reuse ;  /* 0x00000033a6107220 */ /* 0x080fe20000400000 */
[----:B------:R-:W-:Y:S01]  /*c620*/  F2FP.BF16.F32.PACK_AB R52, R5, R0 ;  /* 0x000000000534723e */ /* 0x000fe200000010ff */
[-C--:B------:R-:W-:Y:S01]  /*c630*/  FMUL R26, R34, R51.reuse ;  /* 0x00000033221a7220 */ /* 0x080fe20000400000 */
[----:B------:R-:W-:Y:S01]  /*c640*/  MOV R0, 0x10 ;  /* 0x0000001000007802 */ /* 0x000fe20000000f00 */
        /* <DEDUP_REMOVED lines=30> */
[----:B------:R-:W-:Y:S01]  /*c830*/  F2FP.BF16.F32.PACK_AB R53, R7, R4 ;  /* 0x000000040735723e */ /* 0x000fe200000010ff */
[----:B------:R-:W-:Y:S01]  /*c840*/  FMUL R51, R198, R51 ;  /* 0x00000033c6337220 */ /* 0x000fe20000400000 */
[----:B------:R-:W-:-:S02]  /*c850*/  F2FP.BF16.F32.PACK_AB R54, R9, R6 ;  /* 0x000000060936723e */ /* 0x000fc400000010ff */
[----:B------:R-:W-:Y:S02]  /*c860*/  F2FP.BF16.F32.PACK_AB R55, R11, R8 ;  /* 0x000000080b37723e */ /* 0x000fe400000010ff */
[----:B------:R-:W-:Y:S02]  /*c870*/  F2FP.BF16.F32.PACK_AB R4, R13, R10 ;  /* 0x0000000a0d04723e */ /* 0x000fe400000010ff */
[----:B------:R-:W-:Y:S02]  /*c880*/  F2FP.BF16.F32.PACK_AB R5, R15, R12 ;  /* 0x0000000c0f05723e */ /* 0x000fe400000010ff */
[----:B------:R-:W-:Y:S02]  /*c890*/  F2FP.BF16.F32.PACK_AB R6, R17, R14 ;  /* 0x0000000e1106723e */ /* 0x000fe400000010ff */
[----:B------:R-:W-:Y:S02]  /*c8a0*/  F2FP.BF16.F32.PACK_AB R7, R19, R16 ;  /* 0x000000101307723e */ /* 0x000fe400000010ff */
[----:B------:R-:W-:Y:S01]  /*c8b0*/  SEL R0, R0, 0xfffffff0, !P0 ;  /* 0xfffffff000007807 */ /* 0x000fe20004000000 */
[----:B------:R-:W-:Y:S06]  /*c8c0*/  @P1 BRA `(.L_x_54) ;  /* 0x0000000000041947 */ /* 0x000fec0003800000 */
[----:B------:R-:W-:-:S04]  /*c8d0*/  DEPBAR.LE SB0, 0x1 ;  /* 0x000080400000791a */ /* 0x000fc80000000000 */
.L_x_54:
[----:B------:R-:W-:Y:S05]  /*c8e0*/  WARPSYNC.ALL ;  /* 0x0000000000007948 */ /* 0x000fea0003800000 */
[----:B------:R-:W-:Y:S01]  /*c8f0*/  BAR.SYNC.DEFER_BLOCKING 0x1, 0x80 ;  /* 0x0042000000007b1d */ /* 0x000fe20000010000 */
[----:B------:R-:W-:Y:S02]  /*c900*/  LEA R0, R0, R3, 0x1 ;  /* 0x0000000300007211 */ /* 0x000fe400078e08ff */
[----:B------:R-:W-:Y:S02]  /*c910*/  F2FP.BF16.F32.PACK_AB R8, R18, R21 ;  /* 0x000000151208723e */ /* 0x000fe400000010ff */
[----:B------:R-:W-:Y:S01]  /*c920*/  F2FP.BF16.F32.PACK_AB R9, R20, R23 ;  /* 0x000000171409723e */ /* 0x000fe200000010ff */
[----:B------:R-:W-:Y:S01]  /*c930*/  BSSY B0, `(.L_x_55) ;  /* 0x000001d000007945 */ /* 0x000fe20003800000 */
[----:B------:R-:W-:-:S02]  /*c940*/  F2FP.BF16.F32.PACK_AB R10, R22, R25 ;  /* 0x00000019160a723e */ /* 0x000fc400000010ff */
[----:B------:R-:W-:Y:S02]  /*c950*/  F2FP.BF16.F32.PACK_AB R11, R24, R27 ;  /* 0x0000001b180b723e */ /* 0x000fe400000010ff */
[----:B------:R-:W-:Y:S02]  /*c960*/  F2FP.BF16.F32.PACK_AB R12, R26, R29 ;  /* 0x0000001d1a0c723e */ /* 0x000fe400000010ff */
[----:B------:R-:W-:Y:S02]  /*c970*/  F2FP.BF16.F32.PACK_AB R13, R28, R31 ;  /* 0x0000001f1c0d723e */ /* 0x000fe400000010ff */
[----:B------:R-:W-:Y:S02]  /*c980*/  F2FP.BF16.F32.PACK_AB R14, R30, R33 ;  /* 0x000000211e0e723e */ /* 0x000fe400000010ff */
[----:B------:R-:W-:Y:S01]  /*c990*/  F2FP.BF16.F32.PACK_AB R15, R32, R35 ;  /* 0x00000023200f723e */ /* 0x000fe200000010ff */
[----:B------:R1:W-:Y:S04]  /*c9a0*/  STSM.16.M88.4 [R3], R52 ;  /* 0x0000003403007844 */ /* 0x0003e80000000200 */
[----:B------:R1:W-:Y:S01]  /*c9b0*/  STSM.16.M88.4 [R0], R4 ;  /* 0x0000000400007844 */ /* 0x0003e20000000200 */
[----:B------:R-:W-:Y:S01]  /*c9c0*/  @!PT LDS RZ, [RZ] ;  /* 0x00000000fffff984 */ /* 0x000fe20000000800 */
[----:B------:R-:W-:Y:S01]  /*c9d0*/  @!PT LDS RZ, [RZ] ;  /* 0x00000000fffff984 */ /* 0x000fe20000000800 */
[----:B------:R-:W-:Y:S01]  /*c9e0*/  @!PT LDS RZ, [RZ] ;  /* 0x00000000fffff984 */ /* 0x000fe20000000800 */
[----:B------:R-:W-:Y:S01]  /*c9f0*/  @!PT LDS RZ, [RZ] ;  /* 0x00000000fffff984 */ /* 0x000fe20000000800 */
[----:B------:R2:W-:Y:S06]  /*ca00*/  MEMBAR.ALL.CTA ;  /* 0x0000000000007992 */ /* 0x0005ec0000008000 */
[----:B--2---:R-:W2:Y:S02]  /*ca10*/  FENCE.VIEW.ASYNC.S ;  /* 0x00000000000073c6 */ /* 0x004ea40000000000 */
[----:B--2---:R-:W-:Y:S06]  /*ca20*/  BAR.SYNC.DEFER_BLOCKING 0x1, 0x80 ;  /* 0x0042000000007b1d */ /* 0x004fec0000010000 */
[----:B------:R-:W-:Y:S05]  /*ca30*/  @P1 BRA `(.L_x_56) ;  /* 0x0000000000301947 */ /* 0x000fea0003800000 */
[----:B------:R-:W2:Y:S01]  /*ca40*/  S2UR UR10, SR_CTAID.X ;  /* 0x00000000000a79c3 */ /* 0x000ea20000002500 */
[----:B------:R-:W-:Y:S01]  /*ca50*/  ULDC.64 UR4, c[0x0][0x198] ;  /* 0x0000660000047ab9 */ /* 0x000fe20000000a00 */
[----:B------:R-:W-:Y:S01]  /*ca60*/  R2UR UR8, R2 ;  /* 0x00000000020872ca */ /* 0x000fe200000e0000 */
[----:B------:R-:W-:Y:S01]  /*ca70*/  UIADD3 UR4, UP0, UR4, 0x670, URZ ;  /* 0x0000067004047890 */ /* 0x000fe2000ff1e03f */
[----:B------:R-:W-:Y:S01]  /*ca80*/  UMOV UR9, URZ ;  /* 0x0000003f00097c82 */ /* 0x000fe20008000000 */
[----:B------:R-:W-:Y:S02]  /*ca90*/  UMOV UR11, UR36 ;  /* 0x00000024000b7c82 */ /* 0x000fe40008000000 */
[----:B------:R-:W-:Y:S01]  /*caa0*/  UIADD3.X UR5, URZ, UR5, URZ, UP0, !UPT ;  /* 0x000000053f057290 */ /* 0x000fe200087fe43f */
[----:B------:R-:W-:Y:S01]  /*cab0*/  UMOV UR12, UR37 ;  /* 0x00000025000c7c82 */ /* 0x000fe20008000000 */
[----:B--2---:R-:W-:-:S09]  /*cac0*/  USHF.L.U32 UR10, UR10, 0x6, URZ ;  /* 0x000000060a0a7899 */ /* 0x004fd2000800063f */
[----:B------:R2:W-:Y:S01]  /*cad0*/  UTMASTG.4D [UR8], [UR4] ;  /* 0x00000008040073b5 */ /* 0x0005e20008018000 */
[----:B------:R0:W-:Y:S01]  /*cae0*/  UTMACMDFLUSH ;  /* 0x00000000000079b7 */ /* 0x0001e20000000000 */
[----:B--2---:R-:W-:-:S04]  /*caf0*/  DEPBAR.LE SB0, 0x1 ;  /* 0x000080400000791a */ /* 0x004fc80000000000 */
.L_x_56:
[----:B------:R-:W-:Y:S05]  /*cb00*/  BSYNC B0 ;  /* 0x0000000000007941 */ /* 0x000fea0003800000 */
.L_x_55:
[----:B------:R-:W-:Y:S01]  /*cb10*/  BAR.SYNC.DEFER_BLOCKING 0x1, 0x80 ;  /* 0x0042000000007b1d */ /* 0x000fe20000010000 */
[----:B-1----:R-:W-:Y:S02]  /*cb20*/  F2FP.BF16.F32.PACK_AB R4, R34, R37 ;  /* 0x000000252204723e */ /* 0x002fe400000010ff */
[----:B------:R-:W-:Y:S02]  /*cb30*/  F2FP.BF16.F32.PACK_AB R5, R36, R39 ;  /* 0x000000272405723e */ /* 0x000fe400000010ff */
[----:B------:R-:W-:Y:S01]  /*cb40*/  F2FP.BF16.F32.PACK_AB R6, R38, R41 ;  /* 0x000000292606723e */ /* 0x000fe200000010ff */
[----:B------:R-:W-:Y:S01]  /*cb50*/  BSSY B0, `(.L_x_57) ;  /* 0x000001d000007945 */ /* 0x000fe20003800000 */
[----:B------:R-:W-:Y:S02]  /*cb60*/  F2FP.BF16.F32.PACK_AB R7, R40, R43 ;  /* 0x0000002b2807723e */ /* 0x000fe400000010ff */
[----:B------:R-:W-:Y:S02]  /*cb70*/  F2FP.BF16.F32.PACK_AB R16, R42, R45 ;  /* 0x0000002d2a10723e */ /* 0x000fe400000010ff */
[----:B------:R-:W-:-:S02]  /*cb80*/  F2FP.BF16.F32.PACK_AB R17, R44, R47 ;  /* 0x0000002f2c11723e */ /* 0x000fc400000010ff */
[----:B------:R-:W-:Y:S02]  /*cb90*/  F2FP.BF16.F32.PACK_AB R18, R46, R49 ;  /* 0x000000312e12723e */ /* 0x000fe400000010ff */
[----:B------:R-:W-:Y:S01]  /*cba0*/  F2FP.BF16.F32.PACK_AB R19, R48, R51 ;  /* 0x000000333013723e */ /* 0x000fe200000010ff */
[----:B------:R1:W-:Y:S04]  /*cbb0*/  STSM.16.M88.4 [R3+0x1000], R8 ;  /* 0x0010000803007844 */ /* 0x0003e80000000200 */
[----:B------:R1:W-:Y:S01]  /*cbc0*/  STSM.16.M88.4 [R0+0x1000], R12 ;  /* 0x0010000c00007844 */ /* 0x0003e20000000200 */
        /* <DEDUP_REMOVED lines=9> */
[----:B------:R-:W-:Y:S01]  /*cc60*/  R2UR UR8, R2 ;  /* 0x00000000020872ca */ /* 0x000fe200000e0000 */
[----:B------:R-:W-:Y:S01]  /*cc70*/  ULDC.64 UR4, c[0x0][0x198] ;  /* 0x0000660000047ab9 */ /* 0x000fe20000000a00 */
[----:B------:R-:W-:Y:S01]  /*cc80*/  UMOV UR9, 0x20 ;  /* 0x0000002000097882 */ /* 0x000fe20000000000 */
[----:B------:R-:W-:Y:S01]  /*cc90*/  UIADD3 UR4, UP0, UR4, 0x670, URZ ;  /* 0x0000067004047890 */ /* 0x000fe2000ff1e03f */
[----:B------:R-:W-:Y:S01]  /*cca0*/  UMOV UR11, UR36 ;  /* 0x00000024000b7c82 */ /* 0x000fe20008000000 */
[----:B------:R-:W-:Y:S02]  /*ccb0*/  UMOV UR12, UR37 ;  /* 0x00000025000c7c82 */ /* 0x000fe40008000000 */
[----:B------:R-:W-:-:S06]  /*ccc0*/  UIADD3.X UR5, URZ, UR5, URZ, UP0, !UPT ;  /* 0x000000053f057290 */ /* 0x000fcc00087fe43f */
[----:B------:R-:W-:Y:S02]  /*ccd0*/  UIADD3 UR8, UR8, 0x1000, URZ ;  /* 0x0000100008087890 */ /* 0x000fe4000fffe03f */
[----:B--2---:R-:W-:-:S09]  /*cce0*/  USHF.L.U32 UR10, UR10, 0x6, URZ ;  /* 0x000000060a0a7899 */ /* 0x004fd2000800063f */
[----:B------:R2:W-:Y:S01]  /*ccf0*/  UTMASTG.4D [UR8], [UR4] ;  /* 0x00000008040073b5 */ /* 0x0005e20008018000 */
[----:B------:R0:W-:Y:S01]  /*cd00*/  UTMACMDFLUSH ;  /* 0x00000000000079b7 */ /* 0x0001e20000000000 */
[----:B--2---:R-:W-:-:S04]  /*cd10*/  DEPBAR.LE SB0, 0x1 ;  /* 0x000080400000791a */ /* 0x004fc80000000000 */
.L_x_58:
[----:B------:R-:W-:Y:S05]  /*cd20*/  BSYNC B0 ;  /* 0x0000000000007941 */ /* 0x000fea0003800000 */
.L_x_57:
[----:B------:R-:W-:Y:S06]  /*cd30*/  BAR.SYNC.DEFER_BLOCKING 0x1, 0x80 ;  /* 0x0042000000007b1d */ /* 0x000fec0000010000 */
[----:B------:R-:W-:Y:S01]  /*cd40*/  BSSY B0, `(.L_x_59) ;  /* 0x0000016000007945 */ /* 0x000fe20003800000 */
[----:B------:R2:W-:Y:S04]  /*cd50*/  STSM.16.M88.4 [R3], R4 ;  /* 0x0000000403007844 */ /* 0x0005e80000000200 */
[----:B------:R2:W-:Y:S01]  /*cd60*/  STSM.16.M88.4 [R0], R16 ;  /* 0x0000001000007844 */ /* 0x0005e20000000200 */
[----:B------:R-:W-:Y:S01]  /*cd70*/  @!PT LDS RZ, [RZ] ;  /* 0x00000000fffff984 */ /* 0x000fe20000000800 */
[----:B------:R-:W-:Y:S01]  /*cd80*/  @!PT LDS RZ, [RZ] ;  /* 0x00000000fffff984 */ /* 0x000fe20000000800 */
[----:B------:R-:W-:Y:S01]  /*cd90*/  @!PT LDS RZ, [RZ] ;  /* 0x00000000fffff984 */ /* 0x000fe20000000800 */
[----:B------:R-:W-:Y:S01]  /*cda0*/  @!PT LDS RZ, [RZ] ;  /* 0x00000000fffff984 */ /* 0x000fe20000000800 */
[----:B------:R3:W-:Y:S06]  /*cdb0*/  MEMBAR.ALL.CTA ;  /* 0x0000000000007992 */ /* 0x0007ec0000008000 */
[----:B---3--:R-:W3:Y:S02]  /*cdc0*/  FENCE.VIEW.ASYNC.S ;  /* 0x00000000000073c6 */ /* 0x008ee40000000000 */
[----:B---3--:R-:W-:Y:S06]  /*cdd0*/  BAR.SYNC.DEFER_BLOCKING 0x1, 0x80 ;  /* 0x0042000000007b1d */ /* 0x008fec0000010000 */
[----:B------:R-:W-:Y:S05]  /*cde0*/  @P1 BRA `(.L_x_60) ;  /* 0x00000000002c1947 */ /* 0x000fea0003800000 */
[----:B------:R-:W3:Y:S01]  /*cdf0*/  S2UR UR10, SR_CTAID.X ;  /* 0x00000000000a79c3 */ /* 0x000ee20000002500 */
[----:B------:R-:W-:Y:S01]  /*ce00*/  ULDC.64 UR4, c[0x0][0x198] ;  /* 0x0000660000047ab9 */ /* 0x000fe20000000a00 */
[----:B------:R-:W-:Y:S01]  /*ce10*/  R2UR UR8, R2 ;  /* 0x00000000020872ca */ /* 0x000fe200000e0000 */
[----:B------:R-:W-:Y:S01]  /*ce20*/  UIADD3 UR4, UP0, UR4, 0x670, URZ ;  /* 0x0000067004047890 */ /* 0x000fe2000ff1e03f */
[----:B------:R-:W-:Y:S01]  /*ce30*/  UMOV UR9, 0x40 ;  /* 0x0000004000097882 */ /* 0x000fe20000000000 */
[----:B------:R-:W-:Y:S02]  /*ce40*/  UMOV UR11, UR36 ;  /* 0x00000024000b7c82 */ /* 0x000fe40008000000 */
[----:B------:R-:W-:Y:S01]  /*ce50*/  UIADD3.X UR5, URZ, UR5, URZ, UP0, !UPT ;  /* 0x000000053f057290 */ /* 0x000fe200087fe43f */
[----:B------:R-:W-:Y:S01]  /*ce60*/  UMOV UR12, UR37 ;  /* 0x00000025000c7c82 */ /* 0x000fe20008000000 */
[----:B---3--:R-:W-:-:S09]  /*ce70*/  USHF.L.U32 UR10, UR10, 0x6, URZ ;  /* 0x000000060a0a7899 */ /* 0x008fd2000800063f */
[----:B------:R3:W-:Y:S02]  /*ce80*/  UTMASTG.4D [UR8], [UR4] ;  /* 0x00000008040073b5 */ /* 0x0007e40008018000 */
[----:B---3--:R0:W-:Y:S02]  /*ce90*/  UTMACMDFLUSH ;  /* 0x00000000000079b7 */ /* 0x0081e40000000000 */
.L_x_60:
[----:B------:R-:W-:Y:S05]  /*cea0*/  BSYNC B0 ;  /* 0x0000000000007941 */ /* 0x000fea0003800000 */
.L_x_59:
[----:B------:R-:W-:-:S04]  /*ceb0*/  DEPBAR.LE SB0, 0x0 ;  /* 0x000080000000791a */ /* 0x000fc80000000000 */
[----:B------:R-:W-:Y:S05]  /*cec0*/  EXIT ;  /* 0x000000000000794d */ /* 0x000fea0003800000 */
.L_x_7:
[----:B-1----:R1:W2:Y:S02]  /*ced0*/  SYNCS.PHASECHK.TRANS64.TRYWAIT P2, [R3+URZ+0x33048], R0 ;  /* 0x03304800030075a7 */ /* 0x0022a4000804017f */
[----:B--2---:R-:W-:Y:S05]  /*cee0*/  @!P2 NANOSLEEP.SYNCS 0x989680 ;  /* 0x009896800000a95d */ /* 0x004fea0003900000 */
[----:B------:R-:W2:Y:S02]  /*cef0*/  @!P2 SYNCS.PHASECHK.TRANS64 P2, [R3+URZ+0x33048], R0 ;  /* 0x033048000300a5a7 */ /* 0x000ea4000804007f */
[----:B--2---:R-:W-:Y:S05]  /*cf00*/  @!P2 BRA `(.L_x_7) ;  /* 0xfffffffc00f0a947 */ /* 0x004fea000383ffff */
[----:B------:R-:W-:Y:S05]  /*cf10*/  BRA `(.L_x_61) ;  /* 0xffffff3400e87947 */ /* 0x000fea000383ffff */
.L_x_12:
[----:B-1----:R1:W2:Y:S02]  /*cf20*/  SYNCS.PHASECHK.TRANS64.TRYWAIT P1, [R3+URZ+0x33020], R0 ;  /* 0x03302000030075a7 */ /* 0x0022a4000802017f */
[----:B--2---:R-:W-:Y:S05]  /*cf30*/  @!P1 NANOSLEEP.SYNCS 0x989680 ;  /* 0x009896800000995d */ /* 0x004fea0003900000 */
[----:B------:R-:W2:Y:S02]  /*cf40*/  @!P1 SYNCS.PHASECHK.TRANS64 P1, [R3+URZ+0x33020], R0 ;  /* 0x03302000030095a7 */ /* 0x000ea4000802007f */
[----:B--2---:R-:W-:Y:S05]  /*cf50*/  @!P1 BRA `(.L_x_12) ;  /* 0xfffffffc00f09947 */ /* 0x004fea000383ffff */
[----:B------:R-:W-:Y:S05]  /*cf60*/  BRA `(.L_x_62) ;  /* 0xffffff3800b47947 */ /* 0x000fea000383ffff */
.L_x_14:
[----:B-1----:R1:W2:Y:S02]  /*cf70*/  SYNCS.PHASECHK.TRANS64.TRYWAIT P1, [R0+URZ+0x33020], R3 ;  /* 0x03302003000075a7 */ /* 0x0022a4000802017f */
[----:B--2---:R-:W-:Y:S05]  /*cf80*/  @!P1 NANOSLEEP.SYNCS 0x989680 ;  /* 0x009896800000995d */ /* 0x004fea0003900000 */
[----:B------:R-:W2:Y:S02]  /*cf90*/  @!P1 SYNCS.PHASECHK.TRANS64 P1, [R0+URZ+0x33020], R3 ;  /* 0x03302003000095a7 */ /* 0x000ea4000802007f */
[----:B--2---:R-:W-:Y:S05]  /*cfa0*/  @!P1 BRA `(.L_x_14) ;  /* 0xfffffffc00f09947 */ /* 0x004fea000383ffff */
[----:B------:R-:W-:Y:S05]  /*cfb0*/  BRA `(.L_x_63) ;  /* 0xffffff3c00447947 */ /* 0x000fea000383ffff */
.L_x_17:
[----:B-1----:R1:W2:Y:S02]  /*cfc0*/  SYNCS.PHASECHK.TRANS64.TRYWAIT P1, [R2+URZ+0x33020], R3 ;  /* 0x03302003020075a7 */ /* 0x0022a4000802017f */
[----:B--2---:R-:W-:Y:S05]  /*cfd0*/  @!P1 NANOSLEEP.SYNCS 0x989680 ;  /* 0x009896800000995d */ /* 0x004fea0003900000 */
[----:B------:R-:W2:Y:S02]  /*cfe0*/  @!P1 SYNCS.PHASECHK.TRANS64 P1, [R2+URZ+0x33020], R3 ;  /* 0x03302003020095a7 */ /* 0x000ea4000802007f */
[----:B--2---:R-:W-:Y:S05]  /*cff0*/  @!P1 BRA `(.L_x_17) ;  /* 0xfffffffc00f09947 */ /* 0x004fea000383ffff */
[----:B------:R-:W-:Y:S05]  /*d000*/  BRA `(.L_x_64) ;  /* 0xffffff3c00f07947 */ /* 0x000fea000383ffff */
.L_x_19:
[----:B-1----:R1:W2:Y:S02]  /*d010*/  SYNCS.PHASECHK.TRANS64.TRYWAIT P1, [R3+URZ+0x33020], R0 ;  /* 0x03302000030075a7 */ /* 0x0022a4000802017f */
[----:B--2---:R-:W-:Y:S05]  /*d020*/  @!P1 NANOSLEEP.SYNCS 0x989680 ;  /* 0x009896800000995d */ /* 0x004fea0003900000 */
[----:B------:R-:W2:Y:S02]  /*d030*/  @!P1 SYNCS.PHASECHK.TRANS64 P1, [R3+URZ+0x33020], R0 ;  /* 0x03302000030095a7 */ /* 0x000ea4000802007f */
[----:B--2---:R-:W-:Y:S05]  /*d040*/  @!P1 BRA `(.L_x_19) ;  /* 0xfffffffc00f09947 */ /* 0x004fea000383ffff */
[----:B------:R-:W-:Y:S05]  /*d050*/  BRA `(.L_x_65) ;  /* 0xffffff4000987947 */ /* 0x000fea000383ffff */
.L_x_21:
[----:B-1----:R1:W2:Y:S02]  /*d060*/  SYNCS.PHASECHK.TRANS64.TRYWAIT P1, [R2+URZ+0x33040], R19 ;  /* 0x03304013020075a7 */ /* 0x0022a4000802017f */
[----:B--2---:R-:W-:Y:S05]  /*d070*/  @!P1 NANOSLEEP.SYNCS 0x989680 ;  /* 0x009896800000995d */ /* 0x004fea0003900000 */
[----:B------:R-:W2:Y:S02]  /*d080*/  @!P1 SYNCS.PHASECHK.TRANS64 P1, [R2+URZ+0x33040], R19 ;  /* 0x03304013020095a7 */ /* 0x000ea4000802007f */
[----:B--2---:R-:W-:Y:S05]  /*d090*/  @!P1 BRA `(.L_x_21) ;  /* 0xfffffffc00f09947 */ /* 0x004fea000383ffff */
[----:B------:R-:W-:Y:S05]  /*d0a0*/  BRA `(.L_x_66) ;  /* 0xffffff4400487947 */ /* 0x000fea000383ffff */
.L_x_22:
[----:B--2---:R2:W3:Y:S02]  /*d0b0*/  SYNCS.PHASECHK.TRANS64.TRYWAIT P1, [R2+URZ+0x33000], R19 ;  /* 0x03300013020075a7 */ /* 0x0044e4000802017f */
[----:B---3--:R-:W-:Y:S05]  /*d0c0*/  @!P1 NANOSLEEP.SYNCS 0x989680 ;  /* 0x009896800000995d */ /* 0x008fea0003900000 */
[----:B------:R-:W3:Y:S02]  /*d0d0*/  @!P1 SYNCS.PHASECHK.TRANS64 P1, [R2+URZ+0x33000], R19 ;  /* 0x03300013020095a7 */ /* 0x000ee4000802007f */
[----:B---3--:R-:W-:Y:S05]  /*d0e0*/  @!P1 BRA `(.L_x_22) ;  /* 0xfffffffc00f09947 */ /* 0x008fea000383ffff */
[----:B------:R-:W-:Y:S05]  /*d0f0*/  BRA `(.L_x_67) ;  /* 0xffffff4400407947 */ /* 0x000fea000383ffff */
.L_x_23:
[----:B-1----:R1:W3:Y:S02]  /*d100*/  SYNCS.PHASECHK.TRANS64.TRYWAIT P6, [R2+URZ+0x33008], R19 ;  /* 0x03300813020075a7 */ /* 0x0022e400080c017f */
[----:B---3--:R-:W-:Y:S05]  /*d110*/  @!P6 NANOSLEEP.SYNCS 0x989680 ;  /* 0x009896800000e95d */ /* 0x008fea0003900000 */
[----:B------:R-:W3:Y:S02]  /*d120*/  @!P6 SYNCS.PHASECHK.TRANS64 P6, [R2+URZ+0x33008], R19 ;  /* 0x033008130200e5a7 */ /* 0x000ee400080c007f */
[----:B---3--:R-:W-:Y:S05]  /*d130*/  @!P6 BRA `(.L_x_23) ;  /* 0xfffffffc00f0e947 */ /* 0x008fea000383ffff */
[----:B------:R-:W-:Y:S05]  /*d140*/  BRA `(.L_x_68) ;  /* 0xffffff6000b87947 */ /* 0x000fea000383ffff */
.L_x_25:
[----:B--2---:R2:W3:Y:S02]  /*d150*/  SYNCS.PHASECHK.TRANS64.TRYWAIT P1, [R3+URZ+0x33000], R0 ;  /* 0x03300000030075a7 */ /* 0x0044e4000802017f */
[----:B---3--:R-:W-:Y:S05]  /*d160*/  @!P1 NANOSLEEP.SYNCS 0x989680 ;  /* 0x009896800000995d */ /* 0x008fea0003900000 */
[----:B------:R-:W3:Y:S02]  /*d170*/  @!P1 SYNCS.PHASECHK.TRANS64 P1, [R3+URZ+0x33000], R0 ;  /* 0x03300000030095a7 */ /* 0x000ee4000802007f */
[----:B---3--:R-:W-:Y:S05]  /*d180*/  @!P1 BRA `(.L_x_25) ;  /* 0xfffffffc00f09947 */ /* 0x008fea000383ffff */
[----:B------:R-:W-:Y:S05]  /*d190*/  BRA `(.L_x_69) ;  /* 0xffffff9000bc7947 */ /* 0x000fea000383ffff */
.L_x_28:
[----:B--2---:R2:W3:Y:S02]  /*d1a0*/  SYNCS.PHASECHK.TRANS64.TRYWAIT P2, [R0+URZ+0x33020], R3 ;  /* 0x03302003000075a7 */ /* 0x0044e4000804017f */
[----:B---3--:R-:W-:Y:S05]  /*d1b0*/  @!P2 NANOSLEEP.SYNCS 0x989680 ;  /* 0x009896800000a95d */ /* 0x008fea0003900000 */
[----:B------:R-:W3:Y:S02]  /*d1c0*/  @!P2 SYNCS.PHASECHK.TRANS64 P2, [R0+URZ+0x33020], R3 ;  /* 0x033020030000a5a7 */ /* 0x000ee4000804007f */
[----:B---3--:R-:W-:Y:S05]  /*d1d0*/  @!P2 BRA `(.L_x_28) ;  /* 0xfffffffc00f0a947 */ /* 0x008fea000383ffff */
[----:B------:R-:W-:Y:S05]  /*d1e0*/  BRA `(.L_x_70) ;  /* 0xffffff94008c7947 */ /* 0x000fea000383ffff */
.L_x_31:
[----:B----4-:R4:W1:Y:S02]  /*d1f0*/  SYNCS.PHASECHK.TRANS64.TRYWAIT P6, [R205+URZ+0x33000], R200 ;  /* 0x033000c8cd0075a7 */ /* 0x01086400080c017f */
[----:B-1----:R-:W-:Y:S05]  /*d200*/  @!P6 NANOSLEEP.SYNCS 0x989680 ;  /* 0x009896800000e95d */ /* 0x002fea0003900000 */
[----:B------:R-:W1:Y:S02]  /*d210*/  @!P6 SYNCS.PHASECHK.TRANS64 P6, [R205+URZ+0x33000], R200 ;  /* 0x033000c8cd00e5a7 */ /* 0x000e6400080c007f */
[----:B-1----:R-:W-:Y:S05]  /*d220*/  @!P6 BRA `(.L_x_31) ;  /* 0xfffffffc00f0e947 */ /* 0x002fea000383ffff */
[----:B------:R-:W-:Y:S05]  /*d230*/  BRA `(.L_x_71) ;  /* 0xffffffa000c47947 */ /* 0x000fea000383ffff */
.L_x_35:
[----:B-1----:R1:W2:Y:S02]  /*d240*/  SYNCS.PHASECHK.TRANS64.TRYWAIT P1, [R10+URZ+0x33020], R11 ;  /* 0x0330200b0a0075a7 */ /* 0x0022a4000802017f */
[----:B--2---:R-:W-:Y:S05]  /*d250*/  @!P1 NANOSLEEP.SYNCS 0x989680 ;  /* 0x009896800000995d */ /* 0x004fea0003900000 */
[----:B------:R-:W2:Y:S02]  /*d260*/  @!P1 SYNCS.PHASECHK.TRANS64 P1, [R10+URZ+0x33020], R11 ;  /* 0x0330200b0a0095a7 */ /* 0x000ea4000802007f */
[----:B--2---:R-:W-:Y:S05]  /*d270*/  @!P1 BRA `(.L_x_35) ;  /* 0xfffffffc00f09947 */ /* 0x004fea000383ffff */
[----:B------:R-:W-:Y:S05]  /*d280*/  BRA `(.L_x_72) ;  /* 0xffffffe0006c7947 */ /* 0x000fea000383ffff */
        .weak           $__internal_0_$__cuda_sm20_rcp_rn_f32_slowpath
        .type           $__internal_0_$__cuda_sm20_rcp_rn_f32_slowpath,@function
        .size           $__internal_0_$__cuda_sm20_rcp_rn_f32_slowpath,(.L_x_78 - $__internal_0_$__cuda_sm20_rcp_rn_f32_slowpath)
$__internal_0_$__cuda_sm20_rcp_rn_f32_slowpath:
[----:B------:R-:W-:Y:S01]  /*d290*/  SHF.L.U32 R4, R5, 0x1, RZ ;  /* 0x0000000105047819 */ /* 0x000fe200000006ff */
[----:B------:R-:W-:Y:S03]  /*d2a0*/  BSSY B2, `(.L_x_73) ;  /* 0x0000030000027945 */ /* 0x000fe60003800000 */
[----:B------:R-:W-:-:S04]  /*d2b0*/  SHF.R.U32.HI R20, RZ, 0x18, R4 ;  /* 0x00000018ff147819 */ /* 0x000fc80000011604 */
[----:B------:R-:W-:-:S13]  /*d2c0*/  ISETP.NE.U32.AND P0, PT, R20, RZ, PT ;  /* 0x000000ff1400720c */ /* 0x000fda0003f05070 */
[----:B------:R-:W-:Y:S05]  /*d2d0*/  @P0 BRA `(.L_x_74) ;  /* 0x0000000000280947 */ /* 0x000fea0003800000 */
[----:B------:R-:W-:-:S04]  /*d2e0*/  SHF.L.U32 R4, R5, 0x1, RZ ;  /* 0x0000000105047819 */ /* 0x000fc800000006ff */
[----:B------:R-:W-:-:S13]  /*d2f0*/  ISETP.NE.AND P0, PT, R4, RZ, PT ;  /* 0x000000ff0400720c */ /* 0x000fda0003f05270 */
[----:B------:R-:W-:Y:S01]  /*d300*/  @P0 FFMA R12, R5, 1.84467440737095516160e+19, RZ ;  /* 0x5f800000050c0823 */ /* 0x000fe200000000ff */
[----:B------:R-:W-:Y:S08]  /*d310*/  @!P0 MUFU.RCP R10, R5 ;  /* 0x00000005000a8308 */ /* 0x000ff00000001000 */
[----:B------:R-:W1:Y:S02]  /*d320*/  @P0 MUFU.RCP R13, R12 ;  /* 0x0000000c000d0308 */ /* 0x000e640000001000 */
[----:B-1----:R-:W-:-:S04]  /*d330*/  @P0 FFMA R4, R12, R13, -1 ;  /* 0xbf8000000c040423 */ /* 0x002fc8000000000d */
[----:B------:R-:W-:-:S04]  /*d340*/  @P0 FADD.FTZ R4, -R4, -RZ ;  /* 0x800000ff04040221 */ /* 0x000fc80000010100 */
[----:B------:R-:W-:-:S04]  /*d350*/  @P0 FFMA R4, R13, R4, R13 ;  /* 0x000000040d040223 */ /* 0x000fc8000000000d */
[----:B------:R-:W-:Y:S01]  /*d360*/  @P0 FFMA R10, R4, 1.84467440737095516160e+19, RZ ;  /* 0x5f800000040a0823 */ /* 0x000fe200000000ff */
[----:B------:R-:W-:Y:S06]  /*d370*/  BRA `(.L_x_75) ;  /* 0x0000000000887947 */ /* 0x000fec0003800000 */
.L_x_74:
[----:B------:R-:W-:-:S04]  /*d380*/  IADD3 R44, R20, -0xfd, RZ ;  /* 0xffffff03142c7810 */ /* 0x000fc80007ffe0ff */
[----:B------:R-:W-:-:S13]  /*d390*/  ISETP.GT.U32.AND P0, PT, R44, 0x1, PT ;  /* 0x000000012c00780c */ /* 0x000fda0003f04070 */
[----:B------:R-:W-:Y:S05]  /*d3a0*/  @P0 BRA `(.L_x_76) ;  /* 0x0000000000780947 */ /* 0x000fea0003800000 */
[----:B------:R-:W-:Y:S02]  /*d3b0*/  LOP3.LUT R4, R5, 0x7fffff, RZ, 0xc0, !PT ;  /* 0x007fffff05047812 */ /* 0x000fe400078ec0ff */
[----:B------:R-:W-:Y:S02]  /*d3c0*/  MOV R15, 0x3 ;  /* 0x00000003000f7802 */ /* 0x000fe40000000f00 */
[----:B------:R-:W-:Y:S02]  /*d3d0*/  LOP3.LUT R4, R4, 0x3f800000, RZ, 0xfc, !PT ;  /* 0x3f80000004047812 */ /* 0x000fe400078efcff */
[----:B------:R-:W-:Y:S02]  /*d3e0*/  SHF.L.U32 R15, R15, R44, RZ ;  /* 0x0000002c0f0f7219 */ /* 0x000fe400000006ff */
[----:B------:R-:W1:Y:S02]  /*d3f0*/  MUFU.RCP R13, R4 ;  /* 0x00000004000d7308 */ /* 0x000e640000001000 */
[----:B-1----:R-:W-:-:S04]  /*d400*/  FFMA R10, R4, R13, -1 ;  /* 0xbf800000040a7423 */ /* 0x002fc8000000000d */
[----:B------:R-:W-:-:S04]  /*d410*/  FADD.FTZ R10, -R10, -RZ ;  /* 0x800000ff0a0a7221 */ /* 0x000fc80000010100 */
[CCC-:B------:R-:W-:Y:S01]  /*d420*/  FFMA.RM R12, R13.reuse, R10.reuse, R13.reuse ;  /* 0x0000000a0d0c7223 */ /* 0x1c0fe2000000400d */
[----:B------:R-:W-:-:S04]  /*d430*/  FFMA.RP R13, R13, R10, R13 ;  /* 0x0000000a0d0d7223 */ /* 0x000fc8000000800d */
[C---:B------:R-:W-:Y:S02]  /*d440*/  LOP3.LUT R10, R12.reuse, 0x7fffff, RZ, 0xc0, !PT ;  /* 0x007fffff0c0a7812 */ /* 0x040fe400078ec0ff */
[----:B------:R-:W-:Y:S02]  /*d450*/  FSETP.NEU.FTZ.AND P0, PT, R12, R13, PT ;  /* 0x0000000d0c00720b */ /* 0x000fe40003f1d000 */
[----:B------:R-:W-:Y:S02]  /*d460*/  LOP3.LUT R10, R10, 0x800000, RZ, 0xfc, !PT ;  /* 0x008000000a0a7812 */ /* 0x000fe400078efcff */
[----:B------:R-:W-:Y:S02]  /*d470*/  SEL R12, RZ, 0xffffffff, !P0 ;  /* 0xffffffffff0c7807 */ /* 0x000fe40004000000 */
[----:B------:R-:W-:Y:S02]  /*d480*/  LOP3.LUT R15, R15, R10, RZ, 0xc0, !PT ;  /* 0x0000000a0f0f7212 */ /* 0x000fe400078ec0ff */
[----:B------:R-:W-:-:S02]  /*d490*/  IADD3 R13, -R12, RZ, RZ ;  /* 0x000000ff0c0d7210 */ /* 0x000fc40007ffe1ff */
[-C--:B------:R-:W-:Y:S02]  /*d4a0*/  SHF.R.U32.HI R15, RZ, R44.reuse, R15 ;  /* 0x0000002cff0f7219 */ /* 0x080fe4000001160f */
[----:B------:R-:W-:Y:S02]  /*d4b0*/  LOP3.LUT P1, RZ, R13, R44, R10, 0xf8, !PT ;  /* 0x0000002c0dff7212 */ /* 0x000fe4000782f80a */
[C---:B------:R-:W-:Y:S02]  /*d4c0*/  LOP3.LUT P0, RZ, R15.reuse, 0x1, RZ, 0xc0, !PT ;  /* 0x000000010fff7812 */ /* 0x040fe4000780c0ff */
[----:B------:R-:W-:Y:S02]  /*d4d0*/  LOP3.LUT P2, RZ, R15, 0x2, RZ, 0xc0, !PT ;  /* 0x000000020fff7812 */ /* 0x000fe4000784c0ff */
[----:B------:R-:W-:Y:S02]  /*d4e0*/  IADD3 R13, R20, -0xfc, RZ ;  /* 0xffffff04140d7810 */ /* 0x000fe40007ffe0ff */
[----:B------:R-:W-:-:S02]  /*d4f0*/  PLOP3.LUT P0, PT, P0, P1, P2, 0xe0, 0x0 ;  /* 0x000000000000781c */ /* 0x000fc40000703c20 */
[----:B------:R-:W-:Y:S02]  /*d500*/  LOP3.LUT P1, RZ, R5, 0x7fffff, RZ, 0xc0, !PT ;  /* 0x007fffff05ff7812 */ /* 0x000fe4000782c0ff */
[----:B------:R-:W-:Y:S02]  /*d510*/  SEL R4, RZ, 0x1, !P0 ;  /* 0x00000001ff047807 */ /* 0x000fe40004000000 */
[----:B------:R-:W-:Y:S02]  /*d520*/  SHF.R.U32.HI R10, RZ, R13, R10 ;  /* 0x0000000dff0a7219 */ /* 0x000fe4000001160a */
[----:B------:R-:W-:-:S04]  /*d530*/  IADD3 R4, -R4, RZ, RZ ;  /* 0x000000ff04047210 */ /* 0x000fc80007ffe1ff */
[----:B------:R-:W-:-:S13]  /*d540*/  ISETP.GE.AND P0, PT, R4, RZ, PT ;  /* 0x000000ff0400720c */ /* 0x000fda0003f06270 */
[----:B------:R-:W-:-:S04]  /*d550*/  @!P0 IADD3 R10, R10, 0x1, RZ ;  /* 0x000000010a0a8810 */ /* 0x000fc80007ffe0ff */
[----:B------:R-:W-:-:S04]  /*d560*/  @!P1 SHF.L.U32 R10, R10, 0x1, RZ ;  /* 0x000000010a0a9819 */ /* 0x000fc800000006ff */
[----:B------:R-:W-:Y:S01]  /*d570*/  LOP3.LUT R10, R10, 0x80000000, R5, 0xf8, !PT ;  /* 0x800000000a0a7812 */ /* 0x000fe200078ef805 */
[----:B------:R-:W-:Y:S06]  /*d580*/  BRA `(.L_x_75) ;  /* 0x0000000000047947 */ /* 0x000fec0003800000 */
.L_x_76:
[----:B------:R1:W2:Y:S02]  /*d590*/  MUFU.RCP R10, R5 ;  /* 0x00000005000a7308 */ /* 0x0002a40000001000 */
.L_x_75:
[----:B------:R-:W-:Y:S05]  /*d5a0*/  BSYNC B2 ;  /* 0x0000000000027941 */ /* 0x000fea0003800000 */
.L_x_73:
[----:B------:R-:W-:Y:S02]  /*d5b0*/  MOV R4, R14 ;  /* 0x0000000e00047202 */ /* 0x000fe40000000f00 */
[----:B-1----:R-:W-:-:S04]  /*d5c0*/  MOV R5, 0x0 ;  /* 0x0000000000057802 */ /* 0x002fc80000000f00 */
[----:B--2---:R-:W-:Y:S05]  /*d5d0*/  RET.REL.NODEC R4 `(_ZN7cutlass13device_kernelINS_4fmha6kernel13FmhaKernelTmaINS1_10collective15FmhaMainloopTmaINS_10bfloat16_tEfN4cute5tupleIJNS7_1CILi64EEENS9_ILi256EEENS9_ILi96EEEEEENS4_13DefaultFusionEJEEENS4_15FmhaFwdEpilogueIS6_fNS8_IJSA_SC_SB_EEEEEJEEEEEvNT_6ParamsE) ;  /* 0xffffff2804887950 */ /* 0x004fea0003c3ffff */
.L_x_77:
[----:B------:R-:W-:-:S00]  /*d5e0*/  BRA `(.L_x_77) ;  /* 0xfffffffc00fc7947 */ /* 0x000fc0000383ffff */
[----:B------:R-:W-:-:S00]  /*d5f0*/  NOP ;  /* 0x0000000000007918 */ /* 0x000fc00000000000 */
        /* <DEDUP_REMOVED lines=8> */
.L_x_78:


//--------------------- .nv.global.init           --------------------------
	.section	.nv.global.init,"aw",@progbits
.nv.global.init:
	.type		$str$23,@object
	.size		$str$23,($str$24 - $str$23)
$str$23:
        /*0000*/ 	.byte	0x28, 0x61, 0x64, 0x64, 0x72, 0x65, 0x73, 0x73, 0x20, 0x26, 0x20, 0x6d, 0x61, 0x73, 0x6b, 0x29
        /*0010*/ 	.byte	0x20, 0x3d, 0x3d, 0x20, 0x30, 0x00
	.type		$str$24,@object
	.size		$str$24,(__unnamed_1 - $str$24)
$str$24:
        /*0016*/ 	.byte	0x2f, 0x74, 0x6d, 0x70, 0x2f, 0x63, 0x75, 0x74, 0x6c, 0x61, 0x73, 0x73, 0x5f, 0x73, 0x77, 0x65
        /*0026*/ 	.byte	0x65, 0x70, 0x5f, 0x73, 0x72, 0x63, 0x2f, 0x69, 0x6e, 0x63, 0x6c, 0x75, 0x64, 0x65, 0x2f, 0x63
        /*0036*/ 	.byte	0x75, 0x74, 0x65, 0x2f, 0x70, 0x6f, 0x69, 0x6e, 0x74, 0x65, 0x72, 0x5f, 0x66, 0x6c, 0x61, 0x67
        /*0046*/ 	.byte	0x67, 0x65, 0x64, 0x2e, 0x68, 0x70, 0x70, 0x00
	.type		__unnamed_1,@object
	.size		__unnamed_1,(__unnamed_2 - __unnamed_1)
__unnamed_1:
        /*004e*/ 	.byte	0x61, 0x75, 0x74, 0x6f, 0x20, 0x63, 0x75, 0x74, 0x65, 0x3a, 0x3a, 0x61, 0x73, 0x5f, 0x70, 0x6f
        /* <DEDUP_REMOVED lines=27> */
        /*020e*/ 	.byte	0x32, 0x30, 0x34, 0x38, 0x3e, 0x3e, 0x3e, 0x3e, 0x3e, 0x5d, 0x00
	.type		__unnamed_2,@object
	.size		__unnamed_2,(.L_1 - __unnamed_2)
__unnamed_2:
        /* <DEDUP_REMOVED lines=29> */
.L_1:


//--------------------- .nv.shared._ZN7cutlass13device_kernelINS_4fmha6kernel13FmhaKernelTmaINS1_10collective15FmhaMainloopTmaINS_10bfloat16_tEfN4cute5tupleIJNS7_1CILi64EEENS9_ILi256EEENS9_ILi96EEEEEENS4_13DefaultFusionEJEEENS4_15FmhaFwdEpilogueIS6_fNS8_IJSA_SC_SB_EEEEEJEEEEEvNT_6ParamsE --------------------------
	.section	.nv.shared._ZN7cutlass13device_kernelINS_4fmha6kernel13FmhaKernelTmaINS1_10collective15FmhaMainloopTmaINS_10bfloat16_tEfN4cute5tupleIJNS7_1CILi64EEENS9_ILi256EEENS9_ILi96EEEEEENS4_13DefaultFusionEJEEENS4_15FmhaFwdEpilogueIS6_fNS8_IJSA_SC_SB_EEEEEJEEEEEvNT_6ParamsE,"aw",@nobits
	.sectionflags	@""
	.align	16
	.zero		1024


//--------------------- .nv.shared.reserved.0     --------------------------
	.section	.nv.shared.reserved.0,"aw",@nobits
	.weak		__nv_reservedSMEM_offset_0_alias
	.size		__nv_reservedSMEM_offset_0_alias, 0, 0
	.other		__nv_reservedSMEM_offset_0_alias,@"STO_CUDA_RESERVED_SHARED STV_DEFAULT"
__nv_reservedSMEM_offset_0_alias:
	.zero		0


//--------------------- .nv.global                --------------------------
	.section	.nv.global,"aw",@nobits
.nv.global:
	.type		_ZN39_INTERNAL_a5f71701_4_k_cu_05230677_27984cute1_E,@object
	.size		_ZN39_INTERNAL_a5f71701_4_k_cu_05230677_27984cute1_E,(_ZN39_INTERNAL_a5f71701_4_k_cu_05230677_27984cuda3std3__45__cpo6cbeginE - _ZN39_INTERNAL_a5f71701_4_k_cu_05230677_27984cute1_E)
_ZN39_INTERNAL_a5f71701_4_k_cu_05230677_27984cute1_E:
	.zero		1
	.type		_ZN39_INTERNAL_a5f71701_4_k_cu_05230677_27984cuda3std3__45__cpo6cbeginE,@object
	.size		_ZN39_INTERNAL_a5f71701_4_k_cu_05230677_27984cuda3std3__45__cpo6cbeginE,(_ZN39_INTERNAL_a5f71701_4_k_cu_05230677_27984cuda3std3__48in_placeE - _ZN39_INTERNAL_a5f71701_4_k_cu_05230677_27984cuda3std3__45__cpo6cbeginE)
_ZN39_INTERNAL_a5f71701_4_k_cu_05230677_27984cuda3std3__45__cpo6cbeginE:
	.zero		1
	.type		_ZN39_INTERNAL_a5f71701_4_k_cu_05230677_27984cuda3std3__48in_placeE,@object
	.size		_ZN39_INTERNAL_a5f71701_4_k_cu_05230677_27984cuda3std3__48in_placeE,(_ZN39_INTERNAL_a5f71701_4_k_cu_05230677_27984cuda3std6ranges3__45__cpo9iter_moveE - _ZN39_INTERNAL_a5f71701_4_k_cu_05230677_27984cuda3std3__48in_placeE)
_ZN39_INTERNAL_a5f71701_4_k_cu_05230677_27984cuda3std3__48in_placeE:
	.zero		1
	.type		_ZN39_INTERNAL_a5f71701_4_k_cu_05230677_27984cuda3std6ranges3__45__cpo9iter_moveE,@object
	.size		_ZN39_INTERNAL_a5f71701_4_k_cu_05230677_27984cuda3std6ranges3__45__cpo9iter_moveE,(_ZN39_INTERNAL_a5f71701_4_k_cu_05230677_27984cuda3std3__45__cpo5beginE - _ZN39_INTERNAL_a5f71701_4_k_cu_05230677_27984cuda3std6ranges3__45__cpo9iter_moveE)
_ZN39_INTERNAL_a5f71701_4_k_cu_05230677_27984cuda3std6ranges3__45__cpo9iter_moveE:
	.zero		1
	.type		_ZN39_INTERNAL_a5f71701_4_k_cu_05230677_27984cuda3std3__45__cpo5beginE,@object
	.size		_ZN39_INTERNAL_a5f71701_4_k_cu_05230677_27984cuda3std3__45__cpo5beginE,(_ZN39_INTERNAL_a5f71701_4_k_cu_05230677_27984cuda3std3__441_GLOBAL__N__a5f71701_4_k_cu_05230677_27986ignoreE - _ZN39_INTERNAL_a5f71701_4_k_cu_05230677_27984cuda3std3__45__cpo5beginE)
_ZN39_INTERNAL_a5f71701_4_k_cu_05230677_27984cuda3std3__45__cpo5beginE:
	.zero		1
	.type		_ZN39_INTERNAL_a5f71701_4_k_cu_05230677_27984cuda3std3__441_GLOBAL__N__a5f71701_4_k_cu_05230677_27986ignoreE,@object
	.size		_ZN39_INTERNAL_a5f71701_4_k_cu_05230677_27984cuda3std3__441_GLOBAL__N__a5f71701_4_k_cu_05230677_27986ignoreE,(_ZN39_INTERNAL_a5f71701_4_k_cu_05230677_27984cute7productE - _ZN39_INTERNAL_a5f71701_4_k_cu_05230677_27984cuda3std3__441_GLOBAL__N__a5f71701_4_k_cu_05230677_27986ignoreE)
_ZN39_INTERNAL_a5f71701_4_k_cu_05230677_27984cuda3std3__441_GLOBAL__N__a5f71701_4_k_cu_05230677_27986ignoreE:
	.zero		1
	.type		_ZN39_INTERNAL_a5f71701_4_k_cu_05230677_27984cute7productE,@object
	.size		_ZN39_INTERNAL_a5f71701_4_k_cu_05230677_27984cute7productE,(_ZN39_INTERNAL_a5f71701_4_k_cu_05230677_27984cuda3std3__45__cpo3endE - _ZN39_INTERNAL_a5f71701_4_k_cu_05230677_27984cute7productE)
_ZN39_INTERNAL_a5f71701_4_k_cu_05230677_27984cute7productE:
	.zero		1
	.type		_ZN39_INTERNAL_a5f71701_4_k_cu_05230677_27984cuda3std3__45__cpo3endE,@object
	.size		_ZN39_INTERNAL_a5f71701_4_k_cu_05230677_27984cuda3std3__45__cpo3endE,(_ZN39_INTERNAL_a5f71701_4_k_cu_05230677_27984cuda3std3__419piecewise_constructE - _ZN39_INTERNAL_a5f71701_4_k_cu_05230677_27984cuda3std3__45__cpo3endE)
_ZN39_INTERNAL_a5f71701_4_k_cu_05230677_27984cuda3std3__45__cpo3endE:
	.zero		1
	.type		_ZN39_INTERNAL_a5f71701_4_k_cu_05230677_27984cuda3std3__419piecewise_constructE,@object
	.size		_ZN39_INTERNAL_a5f71701_4_k_cu_05230677_27984cuda3std3__419piecewise_constructE,(_ZN39_INTERNAL_a5f71701_4_k_cu_05230677_27984cuda3std3__45__cpo4cendE - _ZN39_INTERNAL_a5f71701_4_k_cu_05230677_27984cuda3std3__419piecewise_constructE)
_ZN39_INTERNAL_a5f71701_4_k_cu_05230677_27984cuda3std3__419piecewise_constructE:
	.zero		1
	.type		_ZN39_INTERNAL_a5f71701_4_k_cu_05230677_27984cuda3std3__45__cpo4cendE,@object
	.size		_ZN39_INTERNAL_a5f71701_4_k_cu_05230677_27984cuda3std3__45__cpo4cendE,(_ZN39_INTERNAL_a5f71701_4_k_cu_05230677_27984cuda3std6ranges3__45__cpo4swapE - _ZN39_INTERNAL_a5f71701_4_k_cu_05230677_27984cuda3std3__45__cpo4cendE)
_ZN39_INTERNAL_a5f71701_4_k_cu_05230677_27984cuda3std3__45__cpo4cendE:
	.zero		1
	.type		_ZN39_INTERNAL_a5f71701_4_k_cu_05230677_27984cuda3std6ranges3__45__cpo4swapE,@object
	.size		_ZN39_INTERNAL_a5f71701_4_k_cu_05230677_27984cuda3std6ranges3__45__cpo4swapE,(.L_9 - _ZN39_INTERNAL_a5f71701_4_k_cu_05230677_27984cuda3std6ranges3__45__cpo4swapE)
_ZN39_INTERNAL_a5f71701_4_k_cu_05230677_27984cuda3std6ranges3__45__cpo4swapE:
	.zero		1
.L_9:


//--------------------- .nv.constant0._ZN7cutlass13device_kernelINS_4fmha6kernel13FmhaKernelTmaINS1_10collective15FmhaMainloopTmaINS_10bfloat16_tEfN4cute5tupleIJNS7_1CILi64EEENS9_ILi256EEENS9_ILi96EEEEEENS4_13DefaultFusionEJEEENS4_15FmhaFwdEpilogueIS6_fNS8_IJSA_SC_SB_EEEEEJEEEEEvNT_6ParamsE --------------------------
	.section	.nv.constant0._ZN7cutlass13device_kernelINS_4fmha6kernel13FmhaKernelTmaINS1_10collective15FmhaMainloopTmaINS_10bfloat16_tEfN4cute5tupleIJNS7_1CILi64EEENS9_ILi256EEENS9_ILi96EEEEEENS4_13DefaultFusionEJEEENS4_15FmhaFwdEpilogueIS6_fNS8_IJSA_SC_SB_EEEEEJEEEEEvNT_6ParamsE,"a",@progbits
	.sectionflags	@""
	.align	4
.nv.constant0._ZN7cutlass13device_kernelINS_4fmha6kernel13FmhaKernelTmaINS1_10collective15FmhaMainloopTmaINS_10bfloat16_tEfN4cute5tupleIJNS7_1CILi64EEENS9_ILi256EEENS9_ILi96EEEEEENS4_13DefaultFusionEJEEENS4_15FmhaFwdEpilogueIS6_fNS8_IJSA_SC_SB_EEEEEJEEEEEvNT_6ParamsE:
	.zero		2688


//--------------------- SYMBOLS --------------------------

	.type		.nv.reservedSmem.offset0,@object
	.size		.nv.reservedSmem.offset0,0x4
	.type		__assertfail,@function
